// auto-generated by cutlass_sweep.epilogue — config: {"arch": "sm_90", "cluster_m": 2, "cluster_n": 1, "dtype": "fp16", "fusion": "bias_relu", "tile_k": 64, "tile_m": 256, "tile_n": 128}
#include "cutlass/cutlass.h"
#include "cutlass/gemm/collective/collective_builder.hpp"
#include "cutlass/gemm/device/gemm_universal_adapter.h"
#include "cutlass/gemm/kernel/gemm_universal.hpp"
#include "cutlass/epilogue/collective/collective_builder.hpp"
#include "cutlass/epilogue/fusion/operations.hpp"
#include "cutlass/epilogue/thread/activation.h"

using Elem = cutlass::half_t;
using Acc  = float;
using TileShape    = cute::Shape<cute::_256, cute::_128, cute::_64>;
using ClusterShape = cute::Shape<cute::_2, cute::_1, cute::_1>;
using FusionOp     = cutlass::epilogue::fusion::LinCombPerRowBiasEltAct<cutlass::epilogue::thread::ReLU, Elem, Acc>;

using CollectiveEpilogue = typename cutlass::epilogue::collective::CollectiveBuilder<
    cutlass::arch::Sm90, cutlass::arch::OpClassTensorOp,
    TileShape, ClusterShape,
    cutlass::epilogue::collective::EpilogueTileAuto,
    Acc, Acc,
    Elem, cutlass::layout::RowMajor, 128 / cutlass::sizeof_bits<Elem>::value,
    Elem, cutlass::layout::RowMajor, 128 / cutlass::sizeof_bits<Elem>::value,
    cutlass::epilogue::TmaWarpSpecializedCooperative,
    FusionOp
  >::CollectiveOp;

using CollectiveMainloop = typename cutlass::gemm::collective::CollectiveBuilder<
    cutlass::arch::Sm90, cutlass::arch::OpClassTensorOp,
    Elem, cutlass::layout::RowMajor, 128 / cutlass::sizeof_bits<Elem>::value,
    Elem, cutlass::layout::ColumnMajor, 128 / cutlass::sizeof_bits<Elem>::value,
    Acc,
    TileShape, ClusterShape,
    cutlass::gemm::collective::StageCountAutoCarveout<
        static_cast<int>(sizeof(typename CollectiveEpilogue::SharedStorage))>,
    cutlass::gemm::KernelTmaWarpSpecializedCooperative
  >::CollectiveOp;

using GemmKernel = cutlass::gemm::kernel::GemmUniversal<
    cute::Shape<int,int,int,int>, CollectiveMainloop, CollectiveEpilogue>;
using Gemm = cutlass::gemm::device::GemmUniversalAdapter<GemmKernel>;

auto* _anchor = &cutlass::device_kernel<GemmKernel>;


// ===== COMPILED SASS (sm_90a) =====

	.target	sm_90a

	.elftype	@"ET_EXEC"


//--------------------- .note.nv.tkinfo           --------------------------
	.section	.note.nv.tkinfo,"",@"SHT_NOTE"
	.sectionflags	@"SHF_NOTE_NV_TKINFO"
	.tkinfo
        /*0018*/ 	.word	0x00000002
        /*0030*/ 	.string	""
        /*0030*/ 	.string	"ptxas"
        /*0030*/ 	.string	"Cuda compilation tools, release 13.0, V13.0.88"
        /*0030*/ 	.string	"Build cuda_13.0.r13.0/compiler.36424714_0"
        /*0030*/ 	.string	"-arch sm_90a -m 64 "



//--------------------- .note.nv.cuinfo           --------------------------
	.section	.note.nv.cuinfo,"",@"SHT_NOTE"
	.sectionflags	@"SHF_NOTE_NV_CUINFO"
        /*0018*/ 	.short	0x0002
        /*001a*/ 	.short	0x005a
        /*001c*/ 	.short	0x0082
	.zero		2


//--------------------- .nv.info                  --------------------------
	.section	.nv.info,"",@"SHT_CUDA_INFO"
	.align	4


	//----- nvinfo : EIATTR_REGCOUNT
	.align		4
        /*0000*/ 	.byte	0x04, 0x2f
        /*0002*/ 	.short	(.L_18 - .L_17)
	.align		4
.L_17:
        /*0004*/ 	.word	index@(_ZN7cutlass13device_kernelINS_4gemm6kernel13GemmUniversalIN4cute5tupleIJiiiiEEENS1_10collective13CollectiveMmaINS1_34MainloopSm90TmaGmmaWarpSpecializedILi4ENS5_IJNS4_1CILi2EEENSA_ILi1EEESC_EEENS1_35KernelTmaWarpSpecializedCooperativeEEENS5_IJNSA_ILi256EEENSA_ILi128EEENSA_ILi64EEEEEENS_6half_tENS5_IJlSC_lEEESK_SL_NS4_8TiledMMAINS4_8MMA_AtomIJNS4_4SM904GMMA26MMA_64x128x16_F32F16F16_SSILNSP_5MajorE0ELSR_0ELNSP_7ScaleInE1ELSS_1EEEEEENS4_6LayoutISD_NS5_IJSC_NSA_ILi0EEESW_EEEEENS5_IJNS4_10UnderscoreESZ_SZ_EEEEENS4_13SM90_TMA_LOADENS4_14ComposedLayoutINS4_7SwizzleILi3ELi4ELi3EEENS4_18smem_ptr_flag_bitsILi16EEENSV_INS5_IJNSA_ILi8EEESI_EEENS5_IJSI_SC_EEEEEEEvNS4_8identityENS4_23SM90_TMA_LOAD_MULTICASTES1C_vS1D_EENS_8epilogue10collective18CollectiveEpilogueINS1G_22Sm90TmaWarpSpecializedILi4ELi2ELi16ELb1ELb0EEEJSJ_NS5_IJSH_NSA_ILi32EEEEEESK_SL_SK_SL_NS1G_6fusion15FusionCallbacksIS1K_NS1N_23LinCombPerRowBiasEltActINS1G_6thread4ReLuESK_fSK_SK_fLi8ELNS_15FloatRoundStyleE2EEESJ_S1M_JEEES12_NS13_INS14_ILi2ELi4ELi3EEES17_NSV_INS5_IJS18_S1L_EEENS5_IJS1L_SC_EEEEEEENS4_17SM75_U32x4_LDSM_NENS4_14SM90_TMA_STOREES1Z_NS4_17SM90_U32x4_STSM_NENS4_9Copy_AtomIJS22_SK_EEEvEEEvvEEEEvNT_6ParamsE)
        /*0008*/ 	.word	0x000000a8


	//----- nvinfo : EIATTR_FRAME_SIZE
	.align		4
.L_18:
        /*000c*/ 	.byte	0x04, 0x11
        /*000e*/ 	.short	(.L_20 - .L_19)
	.align		4
.L_19:
        /*0010*/ 	.word	index@(_ZN7cutlass13device_kernelINS_4gemm6kernel13GemmUniversalIN4cute5tupleIJiiiiEEENS1_10collective13CollectiveMmaINS1_34MainloopSm90TmaGmmaWarpSpecializedILi4ENS5_IJNS4_1CILi2EEENSA_ILi1EEESC_EEENS1_35KernelTmaWarpSpecializedCooperativeEEENS5_IJNSA_ILi256EEENSA_ILi128EEENSA_ILi64EEEEEENS_6half_tENS5_IJlSC_lEEESK_SL_NS4_8TiledMMAINS4_8MMA_AtomIJNS4_4SM904GMMA26MMA_64x128x16_F32F16F16_SSILNSP_5MajorE0ELSR_0ELNSP_7ScaleInE1ELSS_1EEEEEENS4_6LayoutISD_NS5_IJSC_NSA_ILi0EEESW_EEEEENS5_IJNS4_10UnderscoreESZ_SZ_EEEEENS4_13SM90_TMA_LOADENS4_14ComposedLayoutINS4_7SwizzleILi3ELi4ELi3EEENS4_18smem_ptr_flag_bitsILi16EEENSV_INS5_IJNSA_ILi8EEESI_EEENS5_IJSI_SC_EEEEEEEvNS4_8identityENS4_23SM90_TMA_LOAD_MULTICASTES1C_vS1D_EENS_8epilogue10collective18CollectiveEpilogueINS1G_22Sm90TmaWarpSpecializedILi4ELi2ELi16ELb1ELb0EEEJSJ_NS5_IJSH_NSA_ILi32EEEEEESK_SL_SK_SL_NS1G_6fusion15FusionCallbacksIS1K_NS1N_23LinCombPerRowBiasEltActINS1G_6thread4ReLuESK_fSK_SK_fLi8ELNS_15FloatRoundStyleE2EEESJ_S1M_JEEES12_NS13_INS14_ILi2ELi4ELi3EEES17_NSV_INS5_IJS18_S1L_EEENS5_IJS1L_SC_EEEEEEENS4_17SM75_U32x4_LDSM_NENS4_14SM90_TMA_STOREES1Z_NS4_17SM90_U32x4_STSM_NENS4_9Copy_AtomIJS22_SK_EEEvEEEvvEEEEvNT_6ParamsE)
        /*0014*/ 	.word	0x00000000


	//----- nvinfo : EIATTR_MIN_STACK_SIZE
	.align		4
.L_20:
        /*0018*/ 	.byte	0x04, 0x12
        /*001a*/ 	.short	(.L_22 - .L_21)
	.align		4
.L_21:
        /*001c*/ 	.word	index@(_ZN7cutlass13device_kernelINS_4gemm6kernel13GemmUniversalIN4cute5tupleIJiiiiEEENS1_10collective13CollectiveMmaINS1_34MainloopSm90TmaGmmaWarpSpecializedILi4ENS5_IJNS4_1CILi2EEENSA_ILi1EEESC_EEENS1_35KernelTmaWarpSpecializedCooperativeEEENS5_IJNSA_ILi256EEENSA_ILi128EEENSA_ILi64EEEEEENS_6half_tENS5_IJlSC_lEEESK_SL_NS4_8TiledMMAINS4_8MMA_AtomIJNS4_4SM904GMMA26MMA_64x128x16_F32F16F16_SSILNSP_5MajorE0ELSR_0ELNSP_7ScaleInE1ELSS_1EEEEEENS4_6LayoutISD_NS5_IJSC_NSA_ILi0EEESW_EEEEENS5_IJNS4_10UnderscoreESZ_SZ_EEEEENS4_13SM90_TMA_LOADENS4_14ComposedLayoutINS4_7SwizzleILi3ELi4ELi3EEENS4_18smem_ptr_flag_bitsILi16EEENSV_INS5_IJNSA_ILi8EEESI_EEENS5_IJSI_SC_EEEEEEEvNS4_8identityENS4_23SM90_TMA_LOAD_MULTICASTES1C_vS1D_EENS_8epilogue10collective18CollectiveEpilogueINS1G_22Sm90TmaWarpSpecializedILi4ELi2ELi16ELb1ELb0EEEJSJ_NS5_IJSH_NSA_ILi32EEEEEESK_SL_SK_SL_NS1G_6fusion15FusionCallbacksIS1K_NS1N_23LinCombPerRowBiasEltActINS1G_6thread4ReLuESK_fSK_SK_fLi8ELNS_15FloatRoundStyleE2EEESJ_S1M_JEEES12_NS13_INS14_ILi2ELi4ELi3EEES17_NSV_INS5_IJS18_S1L_EEENS5_IJS1L_SC_EEEEEEENS4_17SM75_U32x4_LDSM_NENS4_14SM90_TMA_STOREES1Z_NS4_17SM90_U32x4_STSM_NENS4_9Copy_AtomIJS22_SK_EEEvEEEvvEEEEvNT_6ParamsE)
        /*0020*/ 	.word	0x00000000
.L_22:


//--------------------- .nv.compat                --------------------------
	.section	.nv.compat,"",@"SHT_CUDA_COMPAT_INFO"
	.align	4
        /*0000*/ 	.byte	0x02, 0x09, 0x01, 0x00, 0x02, 0x02, 0x04, 0x00, 0x02, 0x05, 0x05, 0x00, 0x03, 0x07, 0x01, 0x01
        /*0010*/ 	.byte	0x02, 0x03, 0x01, 0x00, 0x02, 0x06, 0x01, 0x00, 0x04, 0x0b, 0x08, 0x00, 0x00, 0x00, 0x00, 0x00
        /*0020*/ 	.byte	0x00, 0x00, 0x00, 0x00


//--------------------- .nv.info._ZN7cutlass13device_kernelINS_4gemm6kernel13GemmUniversalIN4cute5tupleIJiiiiEEENS1_10collective13CollectiveMmaINS1_34MainloopSm90TmaGmmaWarpSpecializedILi4ENS5_IJNS4_1CILi2EEENSA_ILi1EEESC_EEENS1_35KernelTmaWarpSpecializedCooperativeEEENS5_IJNSA_ILi256EEENSA_ILi128EEENSA_ILi64EEEEEENS_6half_tENS5_IJlSC_lEEESK_SL_NS4_8TiledMMAINS4_8MMA_AtomIJNS4_4SM904GMMA26MMA_64x128x16_F32F16F16_SSILNSP_5MajorE0ELSR_0ELNSP_7ScaleInE1ELSS_1EEEEEENS4_6LayoutISD_NS5_IJSC_NSA_ILi0EEESW_EEEEENS5_IJNS4_10UnderscoreESZ_SZ_EEEEENS4_13SM90_TMA_LOADENS4_14ComposedLayoutINS4_7SwizzleILi3ELi4ELi3EEENS4_18smem_ptr_flag_bitsILi16EEENSV_INS5_IJNSA_ILi8EEESI_EEENS5_IJSI_SC_EEEEEEEvNS4_8identityENS4_23SM90_TMA_LOAD_MULTICASTES1C_vS1D_EENS_8epilogue10collective18CollectiveEpilogueINS1G_22Sm90TmaWarpSpecializedILi4ELi2ELi16ELb1ELb0EEEJSJ_NS5_IJSH_NSA_ILi32EEEEEESK_SL_SK_SL_NS1G_6fusion15FusionCallbacksIS1K_NS1N_23LinCombPerRowBiasEltActINS1G_6thread4ReLuESK_fSK_SK_fLi8ELNS_15FloatRoundStyleE2EEESJ_S1M_JEEES12_NS13_INS14_ILi2ELi4ELi3EEES17_NSV_INS5_IJS18_S1L_EEENS5_IJS1L_SC_EEEEEEENS4_17SM75_U32x4_LDSM_NENS4_14SM90_TMA_STOREES1Z_NS4_17SM90_U32x4_STSM_NENS4_9Copy_AtomIJS22_SK_EEEvEEEvvEEEEvNT_6ParamsE --------------------------
	.section	.nv.info._ZN7cutlass13device_kernelINS_4gemm6kernel13GemmUniversalIN4cute5tupleIJiiiiEEENS1_10collective13CollectiveMmaINS1_34MainloopSm90TmaGmmaWarpSpecializedILi4ENS5_IJNS4_1CILi2EEENSA_ILi1EEESC_EEENS1_35KernelTmaWarpSpecializedCooperativeEEENS5_IJNSA_ILi256EEENSA_ILi128EEENSA_ILi64EEEEEENS_6half_tENS5_IJlSC_lEEESK_SL_NS4_8TiledMMAINS4_8MMA_AtomIJNS4_4SM904GMMA26MMA_64x128x16_F32F16F16_SSILNSP_5MajorE0ELSR_0ELNSP_7ScaleInE1ELSS_1EEEEEENS4_6LayoutISD_NS5_IJSC_NSA_ILi0EEESW_EEEEENS5_IJNS4_10UnderscoreESZ_SZ_EEEEENS4_13SM90_TMA_LOADENS4_14ComposedLayoutINS4_7SwizzleILi3ELi4ELi3EEENS4_18smem_ptr_flag_bitsILi16EEENSV_INS5_IJNSA_ILi8EEESI_EEENS5_IJSI_SC_EEEEEEEvNS4_8identityENS4_23SM90_TMA_LOAD_MULTICASTES1C_vS1D_EENS_8epilogue10collective18CollectiveEpilogueINS1G_22Sm90TmaWarpSpecializedILi4ELi2ELi16ELb1ELb0EEEJSJ_NS5_IJSH_NSA_ILi32EEEEEESK_SL_SK_SL_NS1G_6fusion15FusionCallbacksIS1K_NS1N_23LinCombPerRowBiasEltActINS1G_6thread4ReLuESK_fSK_SK_fLi8ELNS_15FloatRoundStyleE2EEESJ_S1M_JEEES12_NS13_INS14_ILi2ELi4ELi3EEES17_NSV_INS5_IJS18_S1L_EEENS5_IJS1L_SC_EEEEEEENS4_17SM75_U32x4_LDSM_NENS4_14SM90_TMA_STOREES1Z_NS4_17SM90_U32x4_STSM_NENS4_9Copy_AtomIJS22_SK_EEEvEEEvvEEEEvNT_6ParamsE,"",@"SHT_CUDA_INFO"
	.sectionflags	@""
	.align	4


	//----- nvinfo : EIATTR_CUDA_API_VERSION
	.align		4
        /*0000*/ 	.byte	0x04, 0x37
        /*0002*/ 	.short	(.L_24 - .L_23)
.L_23:
        /*0004*/ 	.word	0x00000082


	//----- nvinfo : EIATTR_KPARAM_INFO
	.align		4
.L_24:
        /*0008*/ 	.byte	0x04, 0x17
        /*000a*/ 	.short	(.L_26 - .L_25)
.L_25:
        /*000c*/ 	.word	0x00000000
        /*0010*/ 	.short	0x0000
        /*0012*/ 	.short	0x0070
        /*0014*/ 	.byte	0x00, 0xf0, 0x01, 0x1c


	//----- nvinfo : EIATTR_SPARSE_MMA_MASK
	.align		4
.L_26:
        /*0018*/ 	.byte	0x03, 0x50
        /*001a*/ 	.short	0x0000


	//----- nvinfo : EIATTR_MAXREG_COUNT
	.align		4
        /*001c*/ 	.byte	0x03, 0x1b
        /*001e*/ 	.short	0x00a8


	//----- nvinfo : EIATTR_NUM_BARRIERS
	.align		4
        /*0020*/ 	.byte	0x02, 0x4c
        /*0022*/ 	.byte	0x02
	.zero		1


	//----- nvinfo : EIATTR_EXTERNS
	.align		4
        /*0024*/ 	.byte	0x04, 0x0f
        /*0026*/ 	.short	(.L_28 - .L_27)


	//   ....[0]....
	.align		4
.L_27:
        /*0028*/ 	.word	index@(__assertfail)


	//----- nvinfo : EIATTR_MERCURY_ISA_VERSION
	.align		4
.L_28:
        /*002c*/ 	.byte	0x03, 0x5f
        /*002e*/ 	.short	0x0101


	//----- nvinfo : EIATTR_INT_WARP_WIDE_INSTR_OFFSETS
	.align		4
        /*0030*/ 	.byte	0x04, 0x31
        /*0032*/ 	.short	(.L_30 - .L_29)


	//   ....[0]....
.L_29:
        /*0034*/ 	.word	0x000009f0


	//   ....[1]....
        /*0038*/ 	.word	0x00000ac0


	//   ....[2]....
        /*003c*/ 	.word	0x00000b40


	//   ....[3]....
        /*0040*/ 	.word	0x00002410


	//----- nvinfo : EIATTR_COOP_GROUP_MASK_REGIDS
	.align		4
.L_30:
        /*0044*/ 	.byte	0x04, 0x29
        /*0046*/ 	.short	(.L_32 - .L_31)


	//   ....[0]....
.L_31:
        /*0048*/ 	.word	0xffffffff


	//   ....[1]....
        /*004c*/ 	.word	0xffffffff


	//   ....[2]....
        /*0050*/ 	.word	0xffffffff


	//   ....[3]....
        /*0054*/ 	.word	0xffffffff


	//   ....[4]....
        /*0058*/ 	.word	0xffffffff


	//   ....[5]....
        /*005c*/ 	.word	0xffffffff


	//   ....[6]....
        /*0060*/ 	.word	0xffffffff


	//----- nvinfo : EIATTR_COOP_GROUP_INSTR_OFFSETS
	.align		4
.L_32:
        /*0064*/ 	.byte	0x04, 0x28
        /*0066*/ 	.short	(.L_34 - .L_33)


	//   ....[0]....
.L_33:
        /*0068*/ 	.word	0x00000070


	//   ....[1]....
        /*006c*/ 	.word	0x00000080


	//   ....[2]....
        /*0070*/ 	.word	0x00000440


	//   ....[3]....
        /*0074*/ 	.word	0x000005d0


	//   ....[4]....
        /*0078*/ 	.word	0x00000800


	//   ....[5]....
        /*007c*/ 	.word	0x00000c80


	//   ....[6]....
        /*0080*/ 	.word	0x00001790


	//----- nvinfo : EIATTR_REG_RECONFIG
	.align		4
.L_34:
        /*0084*/ 	.byte	0x01, 0x54
	.zero		2


	//----- nvinfo : EIATTR_SYSCALL_OFFSETS
	.align		4
        /*0088*/ 	.byte	0x04, 0x46
        /*008a*/ 	.short	(.L_36 - .L_35)


	//   ....[0]....
.L_35:
        /*008c*/ 	.word	0x00001950


	//   ....[1]....
        /*0090*/ 	.word	0x00002640


	//   ....[2]....
        /*0094*/ 	.word	0x00002730


	//----- nvinfo : EIATTR_MBARRIER_INSTR_OFFSETS
	.align		4
.L_36:
        /*0098*/ 	.byte	0x04, 0x39
        /*009a*/ 	.short	(.L_38 - .L_37)


	//   ....[0]....
.L_37:
        /*009c*/ 	.word	0x00000540
        /*00a0*/ 	.word	0x000000ff
        /*00a4*/ 	.word	0x00000000
        /*00a8*/ 	.short	0x0100
        /*00aa*/ 	.byte	0x08
	.zero		1


	//   ....[1]....
        /*00ac*/ 	.word	0x00000550
        /*00b0*/ 	.word	0x000000ff
        /*00b4*/ 	.word	0x00000020
        /*00b8*/ 	.short	0x0100
        /*00ba*/ 	.byte	0x08
	.zero		1


	//   ....[2]....
        /*00bc*/ 	.word	0x00000560
        /*00c0*/ 	.word	0x000000ff
        /*00c4*/ 	.word	0x00000008
        /*00c8*/ 	.short	0x0100
        /*00ca*/ 	.byte	0x08
	.zero		1


	//   ....[3]....
        /*00cc*/ 	.word	0x00000570
        /*00d0*/ 	.word	0x000000ff
        /*00d4*/ 	.word	0x00000028
        /*00d8*/ 	.short	0x0100
        /*00da*/ 	.byte	0x08
	.zero		1


	//   ....[4]....
        /*00dc*/ 	.word	0x00000580
        /*00e0*/ 	.word	0x000000ff
        /*00e4*/ 	.word	0x00000010
        /*00e8*/ 	.short	0x0100
        /*00ea*/ 	.byte	0x08
	.zero		1


	//   ....[5]....
        /*00ec*/ 	.word	0x00000590
        /*00f0*/ 	.word	0x000000ff
        /*00f4*/ 	.word	0x00000030
        /*00f8*/ 	.short	0x0100
        /*00fa*/ 	.byte	0x08
	.zero		1


	//   ....[6]....
        /*00fc*/ 	.word	0x000005a0
        /*0100*/ 	.word	0x000000ff
        /*0104*/ 	.word	0x00000018
        /*0108*/ 	.short	0x0100
        /*010a*/ 	.byte	0x08
	.zero		1


	//   ....[7]....
        /*010c*/ 	.word	0x000005b0
        /*0110*/ 	.word	0x000000ff
        /*0114*/ 	.word	0x00000038
        /*0118*/ 	.short	0x0100
        /*011a*/ 	.byte	0x08
	.zero		1


	//   ....[8]....
        /*011c*/ 	.word	0x00000710
        /*0120*/ 	.word	0x000000ff
        /*0124*/ 	.word	0x00000040
        /*0128*/ 	.short	0x0100
        /*012a*/ 	.byte	0x08
	.zero		1


	//   ....[9]....
        /*012c*/ 	.word	0x00000720
        /*0130*/ 	.word	0x000000ff
        /*0134*/ 	.word	0x00000060
        /*0138*/ 	.short	0x0100
        /*013a*/ 	.byte	0x08
	.zero		1


	//   ....[10]....
        /*013c*/ 	.word	0x00000730
        /*0140*/ 	.word	0x000000ff
        /*0144*/ 	.word	0x00000048
        /*0148*/ 	.short	0x0100
        /*014a*/ 	.byte	0x08
	.zero		1


	//   ....[11]....
        /*014c*/ 	.word	0x00000740
        /*0150*/ 	.word	0x000000ff
        /*0154*/ 	.word	0x00000068
        /*0158*/ 	.short	0x0100
        /*015a*/ 	.byte	0x08
	.zero		1


	//   ....[12]....
        /*015c*/ 	.word	0x00000750
        /*0160*/ 	.word	0x000000ff
        /*0164*/ 	.word	0x00000050
        /*0168*/ 	.short	0x0100
        /*016a*/ 	.byte	0x08
	.zero		1


	//   ....[13]....
        /*016c*/ 	.word	0x00000760
        /*0170*/ 	.word	0x000000ff
        /*0174*/ 	.word	0x00000070
        /*0178*/ 	.short	0x0100
        /*017a*/ 	.byte	0x08
	.zero		1


	//   ....[14]....
        /*017c*/ 	.word	0x00000770
        /*0180*/ 	.word	0x000000ff
        /*0184*/ 	.word	0x00000058
        /*0188*/ 	.short	0x0100
        /*018a*/ 	.byte	0x08
	.zero		1


	//   ....[15]....
        /*018c*/ 	.word	0x00000780
        /*0190*/ 	.word	0x000000ff
        /*0194*/ 	.word	0x00000078
        /*0198*/ 	.short	0x0100
        /*019a*/ 	.byte	0x08
	.zero		1


	//   ....[16]....
        /*019c*/ 	.word	0x00000bb0
        /*01a0*/ 	.word	0x000000ff
        /*01a4*/ 	.word	0x00000080
        /*01a8*/ 	.short	0x0100
        /*01aa*/ 	.byte	0x06
	.zero		1


	//   ....[17]....
        /*01ac*/ 	.word	0x00000c30
        /*01b0*/ 	.word	0x000000ff
        /*01b4*/ 	.word	0x00000088
        /*01b8*/ 	.short	0x0100
        /*01ba*/ 	.byte	0x06
	.zero		1


	//   ....[18]....
        /*01bc*/ 	.word	0x000019d0
        /*01c0*/ 	.word	0x00000003
        /*01c4*/ 	.word	0x00000000
        /*01c8*/ 	.short	0x010a
        /*01ca*/ 	.byte	0x3f
	.zero		1


	//   ....[19]....
        /*01cc*/ 	.word	0x00001a10
        /*01d0*/ 	.word	0x00000003
        /*01d4*/ 	.word	0x00000000
        /*01d8*/ 	.short	0x010a
        /*01da*/ 	.byte	0x3f
	.zero		1


	//   ....[20]....
        /*01dc*/ 	.word	0x00001ec0
        /*01e0*/ 	.word	0x000000ff
        /*01e4*/ 	.word	0x00000000
        /*01e8*/ 	.short	0x010a
        /*01ea*/ 	.byte	0x07
	.zero		1


	//   ....[21]....
        /*01ec*/ 	.word	0x00001f00
        /*01f0*/ 	.word	0x000000ff
        /*01f4*/ 	.word	0x00000000
        /*01f8*/ 	.short	0x010a
        /*01fa*/ 	.byte	0x07
	.zero		1


	//   ....[22]....
        /*01fc*/ 	.word	0x000022a0
        /*0200*/ 	.word	0x00000004
        /*0204*/ 	.word	0x00000000
        /*0208*/ 	.short	0x0101
        /*020a*/ 	.byte	0x3f
	.zero		1


	//   ....[23]....
        /*020c*/ 	.word	0x00002490
        /*0210*/ 	.word	0x00000000
        /*0214*/ 	.word	0x00000000
        /*0218*/ 	.short	0x0101
        /*021a*/ 	.byte	0x3f
	.zero		1


	//   ....[24]....
        /*021c*/ 	.word	0x000030b0
        /*0220*/ 	.word	0x000000ff
        /*0224*/ 	.word	0x00000040
        /*0228*/ 	.short	0x010a
        /*022a*/ 	.byte	0x34
	.zero		1


	//   ....[25]....
        /*022c*/ 	.word	0x000038b0
        /*0230*/ 	.word	0x000000ff
        /*0234*/ 	.word	0x00000000
        /*0238*/ 	.short	0x0101
        /*023a*/ 	.byte	0x04
	.zero		1


	//   ....[26]....
        /*023c*/ 	.word	0x00003990
        /*0240*/ 	.word	0x0000000e
        /*0244*/ 	.word	0x00000040
        /*0248*/ 	.short	0x010a
        /*024a*/ 	.byte	0x3f
	.zero		1


	//   ....[27]....
        /*024c*/ 	.word	0x00003fb0
        /*0250*/ 	.word	0x000000ff
        /*0254*/ 	.word	0x00000000
        /*0258*/ 	.short	0x0101
        /*025a*/ 	.byte	0x04
	.zero		1


	//   ....[28]....
        /*025c*/ 	.word	0x000040a0
        /*0260*/ 	.word	0x0000000c
        /*0264*/ 	.word	0x00000040
        /*0268*/ 	.short	0x010a
        /*026a*/ 	.byte	0x3f
	.zero		1


	//   ....[29]....
        /*026c*/ 	.word	0x000046f0
        /*0270*/ 	.word	0x000000ff
        /*0274*/ 	.word	0x00000000
        /*0278*/ 	.short	0x0101
        /*027a*/ 	.byte	0x04
	.zero		1


	//   ....[30]....
        /*027c*/ 	.word	0x000047e0
        /*0280*/ 	.word	0x0000000d
        /*0284*/ 	.word	0x00000040
        /*0288*/ 	.short	0x010a
        /*028a*/ 	.byte	0x3f
	.zero		1


	//   ....[31]....
        /*028c*/ 	.word	0x00004e30
        /*0290*/ 	.word	0x000000ff
        /*0294*/ 	.word	0x00000000
        /*0298*/ 	.short	0x0101
        /*029a*/ 	.byte	0x04
	.zero		1


	//   ....[32]....
        /*029c*/ 	.word	0x00004f10
        /*02a0*/ 	.word	0x0000000c
        /*02a4*/ 	.word	0x00000040
        /*02a8*/ 	.short	0x010a
        /*02aa*/ 	.byte	0x3f
	.zero		1


	//   ....[33]....
        /*02ac*/ 	.word	0x00005550
        /*02b0*/ 	.word	0x000000ff
        /*02b4*/ 	.word	0x00000000
        /*02b8*/ 	.short	0x0101
        /*02ba*/ 	.byte	0x04
	.zero		1


	//   ....[34]....
        /*02bc*/ 	.word	0x00005630
        /*02c0*/ 	.word	0x0000000c
        /*02c4*/ 	.word	0x00000040
        /*02c8*/ 	.short	0x010a
        /*02ca*/ 	.byte	0x3f
	.zero		1


	//   ....[35]....
        /*02cc*/ 	.word	0x00005c70
        /*02d0*/ 	.word	0x000000ff
        /*02d4*/ 	.word	0x00000000
        /*02d8*/ 	.short	0x0101
        /*02da*/ 	.byte	0x04
	.zero		1


	//   ....[36]....
        /*02dc*/ 	.word	0x00005d50
        /*02e0*/ 	.word	0x0000000c
        /*02e4*/ 	.word	0x00000040
        /*02e8*/ 	.short	0x010a
        /*02ea*/ 	.byte	0x3f
	.zero		1


	//   ....[37]....
        /*02ec*/ 	.word	0x00006390
        /*02f0*/ 	.word	0x000000ff
        /*02f4*/ 	.word	0x00000000
        /*02f8*/ 	.short	0x0101
        /*02fa*/ 	.byte	0x04
	.zero		1


	//   ....[38]....
        /*02fc*/ 	.word	0x00006470
        /*0300*/ 	.word	0x0000000e
        /*0304*/ 	.word	0x00000040
        /*0308*/ 	.short	0x010a
        /*030a*/ 	.byte	0x3f
	.zero		1


	//   ....[39]....
        /*030c*/ 	.word	0x00006a60
        /*0310*/ 	.word	0x000000ff
        /*0314*/ 	.word	0x00000000
        /*0318*/ 	.short	0x0101
        /*031a*/ 	.byte	0x04
	.zero		1


	//   ....[40]....
        /*031c*/ 	.word	0x00007440
        /*0320*/ 	.word	0x000000ff
        /*0324*/ 	.word	0x00000000
        /*0328*/ 	.short	0x0101
        /*032a*/ 	.byte	0x04
	.zero		1


	//   ....[41]....
        /*032c*/ 	.word	0x00007a50
        /*0330*/ 	.word	0x000000ff
        /*0334*/ 	.word	0x00000088
        /*0338*/ 	.short	0x010a
        /*033a*/ 	.byte	0x04
	.zero		1


	//   ....[42]....
        /*033c*/ 	.word	0x00007e50
        /*0340*/ 	.word	0x000000ff
        /*0344*/ 	.word	0x00000060
        /*0348*/ 	.short	0x010a
        /*034a*/ 	.byte	0x0d
	.zero		1


	//   ....[43]....
        /*034c*/ 	.word	0x00007f40
        /*0350*/ 	.word	0x000000ff
        /*0354*/ 	.word	0x00000040
        /*0358*/ 	.short	0x010b
        /*035a*/ 	.byte	0x0d
	.zero		1


	//   ....[44]....
        /*035c*/ 	.word	0x00007fa0
        /*0360*/ 	.word	0x000000ff
        /*0364*/ 	.word	0x00000000
        /*0368*/ 	.short	0x0101
        /*036a*/ 	.byte	0x10
	.zero		1


	//   ....[45]....
        /*036c*/ 	.word	0x00007fd0
        /*0370*/ 	.word	0x000000ff
        /*0374*/ 	.word	0x00000068
        /*0378*/ 	.short	0x010a
        /*037a*/ 	.byte	0x0d
	.zero		1


	//   ....[46]....
        /*037c*/ 	.word	0x000080e0
        /*0380*/ 	.word	0x000000ff
        /*0384*/ 	.word	0x00000048
        /*0388*/ 	.short	0x010b
        /*038a*/ 	.byte	0x0d
	.zero		1


	//   ....[47]....
        /*038c*/ 	.word	0x00008150
        /*0390*/ 	.word	0x000000ff
        /*0394*/ 	.word	0x00000000
        /*0398*/ 	.short	0x0101
        /*039a*/ 	.byte	0x14
	.zero		1


	//   ....[48]....
        /*039c*/ 	.word	0x00008180
        /*03a0*/ 	.word	0x000000ff
        /*03a4*/ 	.word	0x00000070
        /*03a8*/ 	.short	0x010a
        /*03aa*/ 	.byte	0x0d
	.zero		1


	//   ....[49]....
        /*03ac*/ 	.word	0x00008280
        /*03b0*/ 	.word	0x000000ff
        /*03b4*/ 	.word	0x00000050
        /*03b8*/ 	.short	0x010b
        /*03ba*/ 	.byte	0x0d
	.zero		1


	//   ....[50]....
        /*03bc*/ 	.word	0x000082e0
        /*03c0*/ 	.word	0x000000ff
        /*03c4*/ 	.word	0x00000000
        /*03c8*/ 	.short	0x0101
        /*03ca*/ 	.byte	0x15
	.zero		1


	//   ....[51]....
        /*03cc*/ 	.word	0x00008310
        /*03d0*/ 	.word	0x000000ff
        /*03d4*/ 	.word	0x00000078
        /*03d8*/ 	.short	0x010a
        /*03da*/ 	.byte	0x0d
	.zero		1


	//   ....[52]....
        /*03dc*/ 	.word	0x00008410
        /*03e0*/ 	.word	0x000000ff
        /*03e4*/ 	.word	0x00000058
        /*03e8*/ 	.short	0x010b
        /*03ea*/ 	.byte	0x0d
	.zero		1


	//   ....[53]....
        /*03ec*/ 	.word	0x00008480
        /*03f0*/ 	.word	0x000000ff
        /*03f4*/ 	.word	0x00000000
        /*03f8*/ 	.short	0x0101
        /*03fa*/ 	.byte	0x1d
	.zero		1


	//   ....[54]....
        /*03fc*/ 	.word	0x000084c0
        /*0400*/ 	.word	0x000000ff
        /*0404*/ 	.word	0x00000060
        /*0408*/ 	.short	0x010a
        /*040a*/ 	.byte	0x0d
	.zero		1


	//   ....[55]....
        /*040c*/ 	.word	0x000085b0
        /*0410*/ 	.word	0x000000ff
        /*0414*/ 	.word	0x00000040
        /*0418*/ 	.short	0x010b
        /*041a*/ 	.byte	0x0d
	.zero		1


	//   ....[56]....
        /*041c*/ 	.word	0x000085f0
        /*0420*/ 	.word	0x000000ff
        /*0424*/ 	.word	0x00000000
        /*0428*/ 	.short	0x0101
        /*042a*/ 	.byte	0x10
	.zero		1


	//   ....[57]....
        /*042c*/ 	.word	0x00008620
        /*0430*/ 	.word	0x000000ff
        /*0434*/ 	.word	0x00000068
        /*0438*/ 	.short	0x010a
        /*043a*/ 	.byte	0x0d
	.zero		1


	//   ....[58]....
        /*043c*/ 	.word	0x00008720
        /*0440*/ 	.word	0x000000ff
        /*0444*/ 	.word	0x00000048
        /*0448*/ 	.short	0x010b
        /*044a*/ 	.byte	0x0d
	.zero		1


	//   ....[59]....
        /*044c*/ 	.word	0x00008760
        /*0450*/ 	.word	0x000000ff
        /*0454*/ 	.word	0x00000000
        /*0458*/ 	.short	0x0101
        /*045a*/ 	.byte	0x14
	.zero		1


	//   ....[60]....
        /*045c*/ 	.word	0x000087a0
        /*0460*/ 	.word	0x000000ff
        /*0464*/ 	.word	0x00000070
        /*0468*/ 	.short	0x010a
        /*046a*/ 	.byte	0x0d
	.zero		1


	//   ....[61]....
        /*046c*/ 	.word	0x00008880
        /*0470*/ 	.word	0x000000ff
        /*0474*/ 	.word	0x00000050
        /*0478*/ 	.short	0x010b
        /*047a*/ 	.byte	0x0d
	.zero		1


	//   ....[62]....
        /*047c*/ 	.word	0x000088c0
        /*0480*/ 	.word	0x000000ff
        /*0484*/ 	.word	0x00000000
        /*0488*/ 	.short	0x0101
        /*048a*/ 	.byte	0x15
	.zero		1


	//   ....[63]....
        /*048c*/ 	.word	0x000088f0
        /*0490*/ 	.word	0x000000ff
        /*0494*/ 	.word	0x00000078
        /*0498*/ 	.short	0x010a
        /*049a*/ 	.byte	0x0d
	.zero		1


	//   ....[64]....
        /*049c*/ 	.word	0x000089f0
        /*04a0*/ 	.word	0x000000ff
        /*04a4*/ 	.word	0x00000058
        /*04a8*/ 	.short	0x010b
        /*04aa*/ 	.byte	0x0d
	.zero		1


	//   ....[65]....
        /*04ac*/ 	.word	0x00008a40
        /*04b0*/ 	.word	0x000000ff
        /*04b4*/ 	.word	0x00000000
        /*04b8*/ 	.short	0x0101
        /*04ba*/ 	.byte	0x1d
	.zero		1


	//   ....[66]....
        /*04bc*/ 	.word	0x00009100
        /*04c0*/ 	.word	0x00000000
        /*04c4*/ 	.word	0x00000060
        /*04c8*/ 	.short	0x010a
        /*04ca*/ 	.byte	0x3f
	.zero		1


	//   ....[67]....
        /*04cc*/ 	.word	0x00009140
        /*04d0*/ 	.word	0x00000000
        /*04d4*/ 	.word	0x00000068
        /*04d8*/ 	.short	0x010a
        /*04da*/ 	.byte	0x3f
	.zero		1


	//   ....[68]....
        /*04dc*/ 	.word	0x00009180
        /*04e0*/ 	.word	0x00000000
        /*04e4*/ 	.word	0x00000070
        /*04e8*/ 	.short	0x010a
        /*04ea*/ 	.byte	0x3f
	.zero		1


	//   ....[69]....
        /*04ec*/ 	.word	0x000091e0
        /*04f0*/ 	.word	0x00000000
        /*04f4*/ 	.word	0x00000078
        /*04f8*/ 	.short	0x010a
        /*04fa*/ 	.byte	0x3f
	.zero		1


	//   ....[70]....
        /*04fc*/ 	.word	0x00009540
        /*0500*/ 	.word	0x0000000e
        /*0504*/ 	.word	0x00000020
        /*0508*/ 	.short	0x010a
        /*050a*/ 	.byte	0x3f
	.zero		1


	//   ....[71]....
        /*050c*/ 	.word	0x000098f0
        /*0510*/ 	.word	0x00000004
        /*0514*/ 	.word	0x00000088
        /*0518*/ 	.short	0x0101
        /*051a*/ 	.byte	0x3f
	.zero		1


	//   ....[72]....
        /*051c*/ 	.word	0x0000a000
        /*0520*/ 	.word	0x00000005
        /*0524*/ 	.word	0x00000000
        /*0528*/ 	.short	0x010a
        /*052a*/ 	.byte	0x3f
	.zero		1


	//   ....[73]....
        /*052c*/ 	.word	0x0000a080
        /*0530*/ 	.word	0x00000007
        /*0534*/ 	.word	0x00000000
        /*0538*/ 	.short	0x010a
        /*053a*/ 	.byte	0x3f
	.zero		1


	//   ....[74]....
        /*053c*/ 	.word	0x0000a110
        /*0540*/ 	.word	0x00000006
        /*0544*/ 	.word	0x00000000
        /*0548*/ 	.short	0x010a
        /*054a*/ 	.byte	0x3f
	.zero		1


	//   ....[75]....
        /*054c*/ 	.word	0x0000a1a0
        /*0550*/ 	.word	0x00000003
        /*0554*/ 	.word	0x00000000
        /*0558*/ 	.short	0x010a
        /*055a*/ 	.byte	0x3f
	.zero		1


	//   ....[76]....
        /*055c*/ 	.word	0x0000a200
        /*0560*/ 	.word	0x00000003
        /*0564*/ 	.word	0x00000000
        /*0568*/ 	.short	0x010a
        /*056a*/ 	.byte	0x3f
	.zero		1


	//   ....[77]....
        /*056c*/ 	.word	0x0000a260
        /*0570*/ 	.word	0x00000005
        /*0574*/ 	.word	0x00000000
        /*0578*/ 	.short	0x010a
        /*057a*/ 	.byte	0x3f
	.zero		1


	//   ....[78]....
        /*057c*/ 	.word	0x0000a2c0
        /*0580*/ 	.word	0x00000005
        /*0584*/ 	.word	0x00000040
        /*0588*/ 	.short	0x010a
        /*058a*/ 	.byte	0x3f
	.zero		1


	//   ....[79]....
        /*058c*/ 	.word	0x0000a310
        /*0590*/ 	.word	0x0000000e
        /*0594*/ 	.word	0x00000040
        /*0598*/ 	.short	0x010a
        /*059a*/ 	.byte	0x3f
	.zero		1


	//   ....[80]....
        /*059c*/ 	.word	0x0000a360
        /*05a0*/ 	.word	0x0000000c
        /*05a4*/ 	.word	0x00000040
        /*05a8*/ 	.short	0x010a
        /*05aa*/ 	.byte	0x3f
	.zero		1


	//   ....[81]....
        /*05ac*/ 	.word	0x0000a3b0
        /*05b0*/ 	.word	0x0000000d
        /*05b4*/ 	.word	0x00000040
        /*05b8*/ 	.short	0x010a
        /*05ba*/ 	.byte	0x3f
	.zero		1


	//   ....[82]....
        /*05bc*/ 	.word	0x0000a400
        /*05c0*/ 	.word	0x0000000c
        /*05c4*/ 	.word	0x00000040
        /*05c8*/ 	.short	0x010a
        /*05ca*/ 	.byte	0x3f
	.zero		1


	//   ....[83]....
        /*05cc*/ 	.word	0x0000a450
        /*05d0*/ 	.word	0x0000000c
        /*05d4*/ 	.word	0x00000040
        /*05d8*/ 	.short	0x010a
        /*05da*/ 	.byte	0x3f
	.zero		1


	//   ....[84]....
        /*05dc*/ 	.word	0x0000a4a0
        /*05e0*/ 	.word	0x0000000c
        /*05e4*/ 	.word	0x00000040
        /*05e8*/ 	.short	0x010a
        /*05ea*/ 	.byte	0x3f
	.zero		1


	//   ....[85]....
        /*05ec*/ 	.word	0x0000a4f0
        /*05f0*/ 	.word	0x0000000e
        /*05f4*/ 	.word	0x00000040
        /*05f8*/ 	.short	0x010a
        /*05fa*/ 	.byte	0x3f
	.zero		1


	//   ....[86]....
        /*05fc*/ 	.word	0x0000a550
        /*0600*/ 	.word	0x00000003
        /*0604*/ 	.word	0x00000088
        /*0608*/ 	.short	0x010a
        /*060a*/ 	.byte	0x3f
	.zero		1


	//   ....[87]....
        /*060c*/ 	.word	0x0000a5b0
        /*0610*/ 	.word	0x00000005
        /*0614*/ 	.word	0x00000060
        /*0618*/ 	.short	0x010a
        /*061a*/ 	.byte	0x3f
	.zero		1


	//   ....[88]....
        /*061c*/ 	.word	0x0000a610
        /*0620*/ 	.word	0x00000005
        /*0624*/ 	.word	0x00000068
        /*0628*/ 	.short	0x010a
        /*062a*/ 	.byte	0x3f
	.zero		1


	//   ....[89]....
        /*062c*/ 	.word	0x0000a670
        /*0630*/ 	.word	0x00000005
        /*0634*/ 	.word	0x00000070
        /*0638*/ 	.short	0x010a
        /*063a*/ 	.byte	0x3f
	.zero		1


	//   ....[90]....
        /*063c*/ 	.word	0x0000a6d0
        /*0640*/ 	.word	0x00000005
        /*0644*/ 	.word	0x00000078
        /*0648*/ 	.short	0x010a
        /*064a*/ 	.byte	0x3f
	.zero		1


	//   ....[91]....
        /*064c*/ 	.word	0x0000a730
        /*0650*/ 	.word	0x00000005
        /*0654*/ 	.word	0x00000060
        /*0658*/ 	.short	0x010a
        /*065a*/ 	.byte	0x3f
	.zero		1


	//   ....[92]....
        /*065c*/ 	.word	0x0000a790
        /*0660*/ 	.word	0x00000005
        /*0664*/ 	.word	0x00000068
        /*0668*/ 	.short	0x010a
        /*066a*/ 	.byte	0x3f
	.zero		1


	//   ....[93]....
        /*066c*/ 	.word	0x0000a7f0
        /*0670*/ 	.word	0x00000005
        /*0674*/ 	.word	0x00000070
        /*0678*/ 	.short	0x010a
        /*067a*/ 	.byte	0x3f
	.zero		1


	//   ....[94]....
        /*067c*/ 	.word	0x0000a850
        /*0680*/ 	.word	0x00000005
        /*0684*/ 	.word	0x00000078
        /*0688*/ 	.short	0x010a
        /*068a*/ 	.byte	0x3f
	.zero		1


	//   ....[95]....
        /*068c*/ 	.word	0x0000a8a0
        /*0690*/ 	.word	0x00000000
        /*0694*/ 	.word	0x00000060
        /*0698*/ 	.short	0x010a
        /*069a*/ 	.byte	0x3f
	.zero		1


	//   ....[96]....
        /*069c*/ 	.word	0x0000a8f0
        /*06a0*/ 	.word	0x00000000
        /*06a4*/ 	.word	0x00000068
        /*06a8*/ 	.short	0x010a
        /*06aa*/ 	.byte	0x3f
	.zero		1


	//   ....[97]....
        /*06ac*/ 	.word	0x0000a940
        /*06b0*/ 	.word	0x00000000
        /*06b4*/ 	.word	0x00000070
        /*06b8*/ 	.short	0x010a
        /*06ba*/ 	.byte	0x3f
	.zero		1


	//   ....[98]....
        /*06bc*/ 	.word	0x0000aa10
        /*06c0*/ 	.word	0x0000000e
        /*06c4*/ 	.word	0x00000020
        /*06c8*/ 	.short	0x010a
        /*06ca*/ 	.byte	0x3f
	.zero		1


	//   ....[99]....
        /*06cc*/ 	.word	0x0000aae0
        /*06d0*/ 	.word	0x00000005
        /*06d4*/ 	.word	0x00000000
        /*06d8*/ 	.short	0x010a
        /*06da*/ 	.byte	0x3f
	.zero		1


	//   ....[100]....
        /*06dc*/ 	.word	0x0000ab30
        /*06e0*/ 	.word	0x00000007
        /*06e4*/ 	.word	0x00000000
        /*06e8*/ 	.short	0x010a
        /*06ea*/ 	.byte	0x3f
	.zero		1


	//   ....[101]....
        /*06ec*/ 	.word	0x0000ab80
        /*06f0*/ 	.word	0x00000006
        /*06f4*/ 	.word	0x00000000
        /*06f8*/ 	.short	0x010a
        /*06fa*/ 	.byte	0x3f
	.zero		1


	//----- nvinfo : EIATTR_NUM_MBARRIERS
	.align		4
.L_38:
        /*06fc*/ 	.byte	0x03, 0x38
        /*06fe*/ 	.short	0x0012


	//----- nvinfo : EIATTR_EXIT_INSTR_OFFSETS
	.align		4
        /*0700*/ 	.byte	0x04, 0x1c
        /*0702*/ 	.short	(.L_40 - .L_39)


	//   ....[0]....
.L_39:
        /*0704*/ 	.word	0x0000a1f0


	//----- nvinfo : EIATTR_MAX_THREADS
	.align		4
.L_40:
        /*0708*/ 	.byte	0x04, 0x05
        /*070a*/ 	.short	(.L_42 - .L_41)
.L_41:
        /*070c*/ 	.word	0x00000180
        /*0710*/ 	.word	0x00000001
        /*0714*/ 	.word	0x00000001


	//----- nvinfo : EIATTR_CRS_STACK_SIZE
	.align		4
.L_42:
        /*0718*/ 	.byte	0x04, 0x1e
        /*071a*/ 	.short	(.L_44 - .L_43)
.L_43:
        /*071c*/ 	.word	0x00000000


	//----- nvinfo : EIATTR_CBANK_PARAM_SIZE
	.align		4
.L_44:
        /*0720*/ 	.byte	0x03, 0x19
        /*0722*/ 	.short	0x0770


	//----- nvinfo : EIATTR_PARAM_CBANK
	.align		4
        /*0724*/ 	.byte	0x04, 0x0a
        /*0726*/ 	.short	(.L_46 - .L_45)
	.align		4
.L_45:
        /*0728*/ 	.word	index@(.nv.constant0._ZN7cutlass13device_kernelINS_4gemm6kernel13GemmUniversalIN4cute5tupleIJiiiiEEENS1_10collective13CollectiveMmaINS1_34MainloopSm90TmaGmmaWarpSpecializedILi4ENS5_IJNS4_1CILi2EEENSA_ILi1EEESC_EEENS1_35KernelTmaWarpSpecializedCooperativeEEENS5_IJNSA_ILi256EEENSA_ILi128EEENSA_ILi64EEEEEENS_6half_tENS5_IJlSC_lEEESK_SL_NS4_8TiledMMAINS4_8MMA_AtomIJNS4_4SM904GMMA26MMA_64x128x16_F32F16F16_SSILNSP_5MajorE0ELSR_0ELNSP_7ScaleInE1ELSS_1EEEEEENS4_6LayoutISD_NS5_IJSC_NSA_ILi0EEESW_EEEEENS5_IJNS4_10UnderscoreESZ_SZ_EEEEENS4_13SM90_TMA_LOADENS4_14ComposedLayoutINS4_7SwizzleILi3ELi4ELi3EEENS4_18smem_ptr_flag_bitsILi16EEENSV_INS5_IJNSA_ILi8EEESI_EEENS5_IJSI_SC_EEEEEEEvNS4_8identityENS4_23SM90_TMA_LOAD_MULTICASTES1C_vS1D_EENS_8epilogue10collective18CollectiveEpilogueINS1G_22Sm90TmaWarpSpecializedILi4ELi2ELi16ELb1ELb0EEEJSJ_NS5_IJSH_NSA_ILi32EEEEEESK_SL_SK_SL_NS1G_6fusion15FusionCallbacksIS1K_NS1N_23LinCombPerRowBiasEltActINS1G_6thread4ReLuESK_fSK_SK_fLi8ELNS_15FloatRoundStyleE2EEESJ_S1M_JEEES12_NS13_INS14_ILi2ELi4ELi3EEES17_NSV_INS5_IJS18_S1L_EEENS5_IJS1L_SC_EEEEEEENS4_17SM75_U32x4_LDSM_NENS4_14SM90_TMA_STOREES1Z_NS4_17SM90_U32x4_STSM_NENS4_9Copy_AtomIJS22_SK_EEEvEEEvvEEEEvNT_6ParamsE)
        /*072c*/ 	.short	0x0210
        /*072e*/ 	.short	0x0770


	//----- nvinfo : EIATTR_SW_WAR
	.align		4
.L_46:
        /*0730*/ 	.byte	0x04, 0x36
        /*0732*/ 	.short	(.L_48 - .L_47)
.L_47:
        /*0734*/ 	.word	0x00000008
.L_48:


//--------------------- .nv.callgraph             --------------------------
	.section	.nv.callgraph,"",@"SHT_CUDA_CALLGRAPH"
	.align	4
	.sectionentsize	8
	.align		4
        /*0000*/ 	.word	0x00000000
	.align		4
        /*0004*/ 	.word	0xffffffff
	.align		4
        /*0008*/ 	.word	index@(_ZN7cutlass13device_kernelINS_4gemm6kernel13GemmUniversalIN4cute5tupleIJiiiiEEENS1_10collective13CollectiveMmaINS1_34MainloopSm90TmaGmmaWarpSpecializedILi4ENS5_IJNS4_1CILi2EEENSA_ILi1EEESC_EEENS1_35KernelTmaWarpSpecializedCooperativeEEENS5_IJNSA_ILi256EEENSA_ILi128EEENSA_ILi64EEEEEENS_6half_tENS5_IJlSC_lEEESK_SL_NS4_8TiledMMAINS4_8MMA_AtomIJNS4_4SM904GMMA26MMA_64x128x16_F32F16F16_SSILNSP_5MajorE0ELSR_0ELNSP_7ScaleInE1ELSS_1EEEEEENS4_6LayoutISD_NS5_IJSC_NSA_ILi0EEESW_EEEEENS5_IJNS4_10UnderscoreESZ_SZ_EEEEENS4_13SM90_TMA_LOADENS4_14ComposedLayoutINS4_7SwizzleILi3ELi4ELi3EEENS4_18smem_ptr_flag_bitsILi16EEENSV_INS5_IJNSA_ILi8EEESI_EEENS5_IJSI_SC_EEEEEEEvNS4_8identityENS4_23SM90_TMA_LOAD_MULTICASTES1C_vS1D_EENS_8epilogue10collective18CollectiveEpilogueINS1G_22Sm90TmaWarpSpecializedILi4ELi2ELi16ELb1ELb0EEEJSJ_NS5_IJSH_NSA_ILi32EEEEEESK_SL_SK_SL_NS1G_6fusion15FusionCallbacksIS1K_NS1N_23LinCombPerRowBiasEltActINS1G_6thread4ReLuESK_fSK_SK_fLi8ELNS_15FloatRoundStyleE2EEESJ_S1M_JEEES12_NS13_INS14_ILi2ELi4ELi3EEES17_NSV_INS5_IJS18_S1L_EEENS5_IJS1L_SC_EEEEEEENS4_17SM75_U32x4_LDSM_NENS4_14SM90_TMA_STOREES1Z_NS4_17SM90_U32x4_STSM_NENS4_9Copy_AtomIJS22_SK_EEEvEEEvvEEEEvNT_6ParamsE)
	.align		4
        /*000c*/ 	.word	index@(__assertfail)
	.align		4
        /*0010*/ 	.word	0x00000000
	.align		4
        /*0014*/ 	.word	0xfffffffe
	.align		4
        /*0018*/ 	.word	0x00000000
	.align		4
        /*001c*/ 	.word	0xfffffffd
	.align		4
        /*0020*/ 	.word	0x00000000
	.align		4
        /*0024*/ 	.word	0xfffffffc


//--------------------- .nv.constant4             --------------------------
	.section	.nv.constant4,"a",@progbits
	.align	8
	.align		8
.nv.constant4:
        /*0000*/ 	.dword	__assertfail
	.align		8
        /*0008*/ 	.dword	__unnamed_1
	.align		8
        /*0010*/ 	.dword	__unnamed_2
	.align		8
        /*0018*/ 	.dword	_ZN39_INTERNAL_04d240c4_4_k_cu_5fc8965b_27954cuda3std3__45__cpo5beginE
	.align		8
        /*0020*/ 	.dword	_ZN39_INTERNAL_04d240c4_4_k_cu_5fc8965b_27954cuda3std3__45__cpo3endE
	.align		8
        /*0028*/ 	.dword	_ZN39_INTERNAL_04d240c4_4_k_cu_5fc8965b_27954cuda3std3__45__cpo6cbeginE
	.align		8
        /*0030*/ 	.dword	_ZN39_INTERNAL_04d240c4_4_k_cu_5fc8965b_27954cuda3std3__45__cpo4cendE
	.align		8
        /*0038*/ 	.dword	_ZN39_INTERNAL_04d240c4_4_k_cu_5fc8965b_27954cuda3std3__441_GLOBAL__N__04d240c4_4_k_cu_5fc8965b_27956ignoreE
	.align		8
        /*0040*/ 	.dword	_ZN39_INTERNAL_04d240c4_4_k_cu_5fc8965b_27954cuda3std3__419piecewise_constructE
	.align		8
        /*0048*/ 	.dword	_ZN39_INTERNAL_04d240c4_4_k_cu_5fc8965b_27954cuda3std3__48in_placeE
	.align		8
        /*0050*/ 	.dword	_ZN39_INTERNAL_04d240c4_4_k_cu_5fc8965b_27954cuda3std6ranges3__45__cpo4swapE
	.align		8
        /*0058*/ 	.dword	_ZN39_INTERNAL_04d240c4_4_k_cu_5fc8965b_27954cuda3std6ranges3__45__cpo9iter_moveE
	.align		8
        /*0060*/ 	.dword	_ZN39_INTERNAL_04d240c4_4_k_cu_5fc8965b_27954cute7productE
	.align		8
        /*0068*/ 	.dword	_ZN39_INTERNAL_04d240c4_4_k_cu_5fc8965b_27954cute1_E
	.align		8
        /*0070*/ 	.dword	$str$22
	.align		8
        /*0078*/ 	.dword	$str$23
	.align		8
        /*0080*/ 	.dword	$str$26
	.align		8
        /*0088*/ 	.dword	$str$27


//--------------------- .text._ZN7cutlass13device_kernelINS_4gemm6kernel13GemmUniversalIN4cute5tupleIJiiiiEEENS1_10collective13CollectiveMmaINS1_34MainloopSm90TmaGmmaWarpSpecializedILi4ENS5_IJNS4_1CILi2EEENSA_ILi1EEESC_EEENS1_35KernelTmaWarpSpecializedCooperativeEEENS5_IJNSA_ILi256EEENSA_ILi128EEENSA_ILi64EEEEEENS_6half_tENS5_IJlSC_lEEESK_SL_NS4_8TiledMMAINS4_8MMA_AtomIJNS4_4SM904GMMA26MMA_64x128x16_F32F16F16_SSILNSP_5MajorE0ELSR_0ELNSP_7ScaleInE1ELSS_1EEEEEENS4_6LayoutISD_NS5_IJSC_NSA_ILi0EEESW_EEEEENS5_IJNS4_10UnderscoreESZ_SZ_EEEEENS4_13SM90_TMA_LOADENS4_14ComposedLayoutINS4_7SwizzleILi3ELi4ELi3EEENS4_18smem_ptr_flag_bitsILi16EEENSV_INS5_IJNSA_ILi8EEESI_EEENS5_IJSI_SC_EEEEEEEvNS4_8identityENS4_23SM90_TMA_LOAD_MULTICASTES1C_vS1D_EENS_8epilogue10collective18CollectiveEpilogueINS1G_22Sm90TmaWarpSpecializedILi4ELi2ELi16ELb1ELb0EEEJSJ_NS5_IJSH_NSA_ILi32EEEEEESK_SL_SK_SL_NS1G_6fusion15FusionCallbacksIS1K_NS1N_23LinCombPerRowBiasEltActINS1G_6thread4ReLuESK_fSK_SK_fLi8ELNS_15FloatRoundStyleE2EEESJ_S1M_JEEES12_NS13_INS14_ILi2ELi4ELi3EEES17_NSV_INS5_IJS18_S1L_EEENS5_IJS1L_SC_EEEEEEENS4_17SM75_U32x4_LDSM_NENS4_14SM90_TMA_STOREES1Z_NS4_17SM90_U32x4_STSM_NENS4_9Copy_AtomIJS22_SK_EEEvEEEvvEEEEvNT_6ParamsE --------------------------
	.section	.text._ZN7cutlass13device_kernelINS_4gemm6kernel13GemmUniversalIN4cute5tupleIJiiiiEEENS1_10collective13CollectiveMmaINS1_34MainloopSm90TmaGmmaWarpSpecializedILi4ENS5_IJNS4_1CILi2EEENSA_ILi1EEESC_EEENS1_35KernelTmaWarpSpecializedCooperativeEEENS5_IJNSA_ILi256EEENSA_ILi128EEENSA_ILi64EEEEEENS_6half_tENS5_IJlSC_lEEESK_SL_NS4_8TiledMMAINS4_8MMA_AtomIJNS4_4SM904GMMA26MMA_64x128x16_F32F16F16_SSILNSP_5MajorE0ELSR_0ELNSP_7ScaleInE1ELSS_1EEEEEENS4_6LayoutISD_NS5_IJSC_NSA_ILi0EEESW_EEEEENS5_IJNS4_10UnderscoreESZ_SZ_EEEEENS4_13SM90_TMA_LOADENS4_14ComposedLayoutINS4_7SwizzleILi3ELi4ELi3EEENS4_18smem_ptr_flag_bitsILi16EEENSV_INS5_IJNSA_ILi8EEESI_EEENS5_IJSI_SC_EEEEEEEvNS4_8identityENS4_23SM90_TMA_LOAD_MULTICASTES1C_vS1D_EENS_8epilogue10collective18CollectiveEpilogueINS1G_22Sm90TmaWarpSpecializedILi4ELi2ELi16ELb1ELb0EEEJSJ_NS5_IJSH_NSA_ILi32EEEEEESK_SL_SK_SL_NS1G_6fusion15FusionCallbacksIS1K_NS1N_23LinCombPerRowBiasEltActINS1G_6thread4ReLuESK_fSK_SK_fLi8ELNS_15FloatRoundStyleE2EEESJ_S1M_JEEES12_NS13_INS14_ILi2ELi4ELi3EEES17_NSV_INS5_IJS18_S1L_EEENS5_IJS1L_SC_EEEEEEENS4_17SM75_U32x4_LDSM_NENS4_14SM90_TMA_STOREES1Z_NS4_17SM90_U32x4_STSM_NENS4_9Copy_AtomIJS22_SK_EEEvEEEvvEEEEvNT_6ParamsE,"ax",@progbits
	.align	128
.text._ZN7cutlass13device_kernelINS_4gemm6kernel13GemmUniversalIN4cute5tupleIJiiiiEEENS1_10collective13CollectiveMmaINS1_34MainloopSm90TmaGmmaWarpSpecializedILi4ENS5_IJNS4_1CILi2EEENSA_ILi1EEESC_EEENS1_35KernelTmaWarpSpecializedCooperativeEEENS5_IJNSA_ILi256EEENSA_ILi128EEENSA_ILi64EEEEEENS_6half_tENS5_IJlSC_lEEESK_SL_NS4_8TiledMMAINS4_8MMA_AtomIJNS4_4SM904GMMA26MMA_64x128x16_F32F16F16_SSILNSP_5MajorE0ELSR_0ELNSP_7ScaleInE1ELSS_1EEEEEENS4_6LayoutISD_NS5_IJSC_NSA_ILi0EEESW_EEEEENS5_IJNS4_10UnderscoreESZ_SZ_EEEEENS4_13SM90_TMA_LOADENS4_14ComposedLayoutINS4_7SwizzleILi3ELi4ELi3EEENS4_18smem_ptr_flag_bitsILi16EEENSV_INS5_IJNSA_ILi8EEESI_EEENS5_IJSI_SC_EEEEEEEvNS4_8identityENS4_23SM90_TMA_LOAD_MULTICASTES1C_vS1D_EENS_8epilogue10collective18CollectiveEpilogueINS1G_22Sm90TmaWarpSpecializedILi4ELi2ELi16ELb1ELb0EEEJSJ_NS5_IJSH_NSA_ILi32EEEEEESK_SL_SK_SL_NS1G_6fusion15FusionCallbacksIS1K_NS1N_23LinCombPerRowBiasEltActINS1G_6thread4ReLuESK_fSK_SK_fLi8ELNS_15FloatRoundStyleE2EEESJ_S1M_JEEES12_NS13_INS14_ILi2ELi4ELi3EEES17_NSV_INS5_IJS18_S1L_EEENS5_IJS1L_SC_EEEEEEENS4_17SM75_U32x4_LDSM_NENS4_14SM90_TMA_STOREES1Z_NS4_17SM90_U32x4_STSM_NENS4_9Copy_AtomIJS22_SK_EEEvEEEvvEEEEvNT_6ParamsE:
        .type           _ZN7cutlass13device_kernelINS_4gemm6kernel13GemmUniversalIN4cute5tupleIJiiiiEEENS1_10collective13CollectiveMmaINS1_34MainloopSm90TmaGmmaWarpSpecializedILi4ENS5_IJNS4_1CILi2EEENSA_ILi1EEESC_EEENS1_35KernelTmaWarpSpecializedCooperativeEEENS5_IJNSA_ILi256EEENSA_ILi128EEENSA_ILi64EEEEEENS_6half_tENS5_IJlSC_lEEESK_SL_NS4_8TiledMMAINS4_8MMA_AtomIJNS4_4SM904GMMA26MMA_64x128x16_F32F16F16_SSILNSP_5MajorE0ELSR_0ELNSP_7ScaleInE1ELSS_1EEEEEENS4_6LayoutISD_NS5_IJSC_NSA_ILi0EEESW_EEEEENS5_IJNS4_10UnderscoreESZ_SZ_EEEEENS4_13SM90_TMA_LOADENS4_14ComposedLayoutINS4_7SwizzleILi3ELi4ELi3EEENS4_18smem_ptr_flag_bitsILi16EEENSV_INS5_IJNSA_ILi8EEESI_EEENS5_IJSI_SC_EEEEEEEvNS4_8identityENS4_23SM90_TMA_LOAD_MULTICASTES1C_vS1D_EENS_8epilogue10collective18CollectiveEpilogueINS1G_22Sm90TmaWarpSpecializedILi4ELi2ELi16ELb1ELb0EEEJSJ_NS5_IJSH_NSA_ILi32EEEEEESK_SL_SK_SL_NS1G_6fusion15FusionCallbacksIS1K_NS1N_23LinCombPerRowBiasEltActINS1G_6thread4ReLuESK_fSK_SK_fLi8ELNS_15FloatRoundStyleE2EEESJ_S1M_JEEES12_NS13_INS14_ILi2ELi4ELi3EEES17_NSV_INS5_IJS18_S1L_EEENS5_IJS1L_SC_EEEEEEENS4_17SM75_U32x4_LDSM_NENS4_14SM90_TMA_STOREES1Z_NS4_17SM90_U32x4_STSM_NENS4_9Copy_AtomIJS22_SK_EEEvEEEvvEEEEvNT_6ParamsE,@function
        .size           _ZN7cutlass13device_kernelINS_4gemm6kernel13GemmUniversalIN4cute5tupleIJiiiiEEENS1_10collective13CollectiveMmaINS1_34MainloopSm90TmaGmmaWarpSpecializedILi4ENS5_IJNS4_1CILi2EEENSA_ILi1EEESC_EEENS1_35KernelTmaWarpSpecializedCooperativeEEENS5_IJNSA_ILi256EEENSA_ILi128EEENSA_ILi64EEEEEENS_6half_tENS5_IJlSC_lEEESK_SL_NS4_8TiledMMAINS4_8MMA_AtomIJNS4_4SM904GMMA26MMA_64x128x16_F32F16F16_SSILNSP_5MajorE0ELSR_0ELNSP_7ScaleInE1ELSS_1EEEEEENS4_6LayoutISD_NS5_IJSC_NSA_ILi0EEESW_EEEEENS5_IJNS4_10UnderscoreESZ_SZ_EEEEENS4_13SM90_TMA_LOADENS4_14ComposedLayoutINS4_7SwizzleILi3ELi4ELi3EEENS4_18smem_ptr_flag_bitsILi16EEENSV_INS5_IJNSA_ILi8EEESI_EEENS5_IJSI_SC_EEEEEEEvNS4_8identityENS4_23SM90_TMA_LOAD_MULTICASTES1C_vS1D_EENS_8epilogue10collective18CollectiveEpilogueINS1G_22Sm90TmaWarpSpecializedILi4ELi2ELi16ELb1ELb0EEEJSJ_NS5_IJSH_NSA_ILi32EEEEEESK_SL_SK_SL_NS1G_6fusion15FusionCallbacksIS1K_NS1N_23LinCombPerRowBiasEltActINS1G_6thread4ReLuESK_fSK_SK_fLi8ELNS_15FloatRoundStyleE2EEESJ_S1M_JEEES12_NS13_INS14_ILi2ELi4ELi3EEES17_NSV_INS5_IJS18_S1L_EEENS5_IJS1L_SC_EEEEEEENS4_17SM75_U32x4_LDSM_NENS4_14SM90_TMA_STOREES1Z_NS4_17SM90_U32x4_STSM_NENS4_9Copy_AtomIJS22_SK_EEEvEEEvvEEEEvNT_6ParamsE,(.L_x_261 - _ZN7cutlass13device_kernelINS_4gemm6kernel13GemmUniversalIN4cute5tupleIJiiiiEEENS1_10collective13CollectiveMmaINS1_34MainloopSm90TmaGmmaWarpSpecializedILi4ENS5_IJNS4_1CILi2EEENSA_ILi1EEESC_EEENS1_35KernelTmaWarpSpecializedCooperativeEEENS5_IJNSA_ILi256EEENSA_ILi128EEENSA_ILi64EEEEEENS_6half_tENS5_IJlSC_lEEESK_SL_NS4_8TiledMMAINS4_8MMA_AtomIJNS4_4SM904GMMA26MMA_64x128x16_F32F16F16_SSILNSP_5MajorE0ELSR_0ELNSP_7ScaleInE1ELSS_1EEEEEENS4_6LayoutISD_NS5_IJSC_NSA_ILi0EEESW_EEEEENS5_IJNS4_10UnderscoreESZ_SZ_EEEEENS4_13SM90_TMA_LOADENS4_14ComposedLayoutINS4_7SwizzleILi3ELi4ELi3EEENS4_18smem_ptr_flag_bitsILi16EEENSV_INS5_IJNSA_ILi8EEESI_EEENS5_IJSI_SC_EEEEEEEvNS4_8identityENS4_23SM90_TMA_LOAD_MULTICASTES1C_vS1D_EENS_8epilogue10collective18CollectiveEpilogueINS1G_22Sm90TmaWarpSpecializedILi4ELi2ELi16ELb1ELb0EEEJSJ_NS5_IJSH_NSA_ILi32EEEEEESK_SL_SK_SL_NS1G_6fusion15FusionCallbacksIS1K_NS1N_23LinCombPerRowBiasEltActINS1G_6thread4ReLuESK_fSK_SK_fLi8ELNS_15FloatRoundStyleE2EEESJ_S1M_JEEES12_NS13_INS14_ILi2ELi4ELi3EEES17_NSV_INS5_IJS18_S1L_EEENS5_IJS1L_SC_EEEEEEENS4_17SM75_U32x4_LDSM_NENS4_14SM90_TMA_STOREES1Z_NS4_17SM90_U32x4_STSM_NENS4_9Copy_AtomIJS22_SK_EEEvEEEvvEEEEvNT_6ParamsE)
        .other          _ZN7cutlass13device_kernelINS_4gemm6kernel13GemmUniversalIN4cute5tupleIJiiiiEEENS1_10collective13CollectiveMmaINS1_34MainloopSm90TmaGmmaWarpSpecializedILi4ENS5_IJNS4_1CILi2EEENSA_ILi1EEESC_EEENS1_35KernelTmaWarpSpecializedCooperativeEEENS5_IJNSA_ILi256EEENSA_ILi128EEENSA_ILi64EEEEEENS_6half_tENS5_IJlSC_lEEESK_SL_NS4_8TiledMMAINS4_8MMA_AtomIJNS4_4SM904GMMA26MMA_64x128x16_F32F16F16_SSILNSP_5MajorE0ELSR_0ELNSP_7ScaleInE1ELSS_1EEEEEENS4_6LayoutISD_NS5_IJSC_NSA_ILi0EEESW_EEEEENS5_IJNS4_10UnderscoreESZ_SZ_EEEEENS4_13SM90_TMA_LOADENS4_14ComposedLayoutINS4_7SwizzleILi3ELi4ELi3EEENS4_18smem_ptr_flag_bitsILi16EEENSV_INS5_IJNSA_ILi8EEESI_EEENS5_IJSI_SC_EEEEEEEvNS4_8identityENS4_23SM90_TMA_LOAD_MULTICASTES1C_vS1D_EENS_8epilogue10collective18CollectiveEpilogueINS1G_22Sm90TmaWarpSpecializedILi4ELi2ELi16ELb1ELb0EEEJSJ_NS5_IJSH_NSA_ILi32EEEEEESK_SL_SK_SL_NS1G_6fusion15FusionCallbacksIS1K_NS1N_23LinCombPerRowBiasEltActINS1G_6thread4ReLuESK_fSK_SK_fLi8ELNS_15FloatRoundStyleE2EEESJ_S1M_JEEES12_NS13_INS14_ILi2ELi4ELi3EEES17_NSV_INS5_IJS18_S1L_EEENS5_IJS1L_SC_EEEEEEENS4_17SM75_U32x4_LDSM_NENS4_14SM90_TMA_STOREES1Z_NS4_17SM90_U32x4_STSM_NENS4_9Copy_AtomIJS22_SK_EEEvEEEvvEEEEvNT_6ParamsE,@"STO_CUDA_ENTRY STV_DEFAULT"
_ZN7cutlass13device_kernelINS_4gemm6kernel13GemmUniversalIN4cute5tupleIJiiiiEEENS1_10collective13CollectiveMmaINS1_34MainloopSm90TmaGmmaWarpSpecializedILi4ENS5_IJNS4_1CILi2EEENSA_ILi1EEESC_EEENS1_35KernelTmaWarpSpecializedCooperativeEEENS5_IJNSA_ILi256EEENSA_ILi128EEENSA_ILi64EEEEEENS_6half_tENS5_IJlSC_lEEESK_SL_NS4_8TiledMMAINS4_8MMA_AtomIJNS4_4SM904GMMA26MMA_64x128x16_F32F16F16_SSILNSP_5MajorE0ELSR_0ELNSP_7ScaleInE1ELSS_1EEEEEENS4_6LayoutISD_NS5_IJSC_NSA_ILi0EEESW_EEEEENS5_IJNS4_10UnderscoreESZ_SZ_EEEEENS4_13SM90_TMA_LOADENS4_14ComposedLayoutINS4_7SwizzleILi3ELi4ELi3EEENS4_18smem_ptr_flag_bitsILi16EEENSV_INS5_IJNSA_ILi8EEESI_EEENS5_IJSI_SC_EEEEEEEvNS4_8identityENS4_23SM90_TMA_LOAD_MULTICASTES1C_vS1D_EENS_8epilogue10collective18CollectiveEpilogueINS1G_22Sm90TmaWarpSpecializedILi4ELi2ELi16ELb1ELb0EEEJSJ_NS5_IJSH_NSA_ILi32EEEEEESK_SL_SK_SL_NS1G_6fusion15FusionCallbacksIS1K_NS1N_23LinCombPerRowBiasEltActINS1G_6thread4ReLuESK_fSK_SK_fLi8ELNS_15FloatRoundStyleE2EEESJ_S1M_JEEES12_NS13_INS14_ILi2ELi4ELi3EEES17_NSV_INS5_IJS18_S1L_EEENS5_IJS1L_SC_EEEEEEENS4_17SM75_U32x4_LDSM_NENS4_14SM90_TMA_STOREES1Z_NS4_17SM90_U32x4_STSM_NENS4_9Copy_AtomIJS22_SK_EEEvEEEvvEEEEvNT_6ParamsE:
[----:B------:R-:W1:Y:S01]  /*0000*/  LDC R1, c[0x0][0x28] ;  /* 0x00000a00ff017b82 */ /* 0x000e620000000800 */
[----:B------:R-:W2:Y:S07]  /*0010*/  S2R R18, SR_TID.X ;  /* 0x0000000000127919 */ /* 0x000eae0000002100 */
[----:B------:R-:W3:Y:S01]  /*0020*/  LDC.64 R4, c[0x0][0x588] ;  /* 0x00016200ff047b82 */ /* 0x000ee20000000a00 */
[----:B------:R-:W-:Y:S01]  /*0030*/  ELECT P0, URZ, PT ;  /* 0x00000000003f782f */ /* 0x000fe20003800000 */
[----:B------:R-:W-:Y:S01]  /*0040*/  BSSY B0, `(.L_x_0) ;  /* 0x0000016000007945 */ /* 0x000fe20003800000 */
[----:B--2---:R-:W-:-:S02]  /*0050*/  SHF.R.U32.HI R8, RZ, 0x5, R18 ;  /* 0x00000005ff087819 */ /* 0x004fc40000011612 */
[----:B------:R-:W-:-:S03]  /*0060*/  SHF.R.U32.HI R2, RZ, 0x7, R18 ;  /* 0x00000007ff027819 */ /* 0x000fc60000011612 */
[----:B------:R-:W2:Y:S04]  /*0070*/  SHFL.IDX PT, R0, R8, RZ, 0x1f ;  /* 0x00001fff08007589 */ /* 0x000ea800000e0000 */
[----:B------:R4:W1:Y:S01]  /*0080*/  SHFL.IDX PT, R7, R2, RZ, 0x1f ;  /* 0x00001fff02077589 */ /* 0x00086200000e0000 */
[----:B--2---:R-:W-:Y:S02]  /*0090*/  ISETP.NE.OR P0, PT, R0, RZ, !P0 ;  /* 0x000000ff0000720c */ /* 0x004fe40004705670 */
[----:B------:R-:W-:-:S11]  /*00a0*/  SHF.R.S32.HI R3, RZ, 0x1f, R0 ;  /* 0x0000001fff037819 */ /* 0x000fd60000011400 */
[----:B-1-34-:R-:W-:Y:S05]  /*00b0*/  @P0 BRA `(.L_x_1) ;  /* 0x0000000000380947 */ /* 0x01afea0003800000 */
[----:B------:R-:W-:Y:S02]  /*00c0*/  ULDC.64 UR4, c[0x0][0x198] ;  /* 0x0000660000047ab9 */ /* 0x000fe40000000a00 */
[----:B------:R-:W-:Y:S02]  /*00d0*/  UIADD3 UR6, UP0, UR4, 0xf0, URZ ;  /* 0x000000f004067890 */ /* 0x000fe4000ff1e03f */
[----:B------:R-:W-:Y:S02]  /*00e0*/  UIADD3 UR8, UP1, UR4, 0x1f0, URZ ;  /* 0x000001f004087890 */ /* 0x000fe4000ff3e03f */
[----:B------:R-:W-:Y:S02]  /*00f0*/  UIADD3 UR10, UP2, UR4, 0x3f0, URZ ;  /* 0x000003f0040a7890 */ /* 0x000fe4000ff5e03f */
[----:B------:R-:W-:Y:S02]  /*0100*/  UIADD3 UR4, UP3, UR4, 0x4f0, URZ ;  /* 0x000004f004047890 */ /* 0x000fe4000ff7e03f */
[----:B------:R-:W-:-:S02]  /*0110*/  UIADD3.X UR7, URZ, UR5, URZ, UP0, !UPT ;  /* 0x000000053f077290 */ /* 0x000fc400087fe43f */
[----:B------:R-:W-:Y:S02]  /*0120*/  UIADD3.X UR9, URZ, UR5, URZ, UP1, !UPT ;  /* 0x000000053f097290 */ /* 0x000fe40008ffe43f */
[----:B------:R-:W-:Y:S02]  /*0130*/  UIADD3.X UR11, URZ, UR5, URZ, UP2, !UPT ;  /* 0x000000053f0b7290 */ /* 0x000fe400097fe43f */
[----:B------:R-:W-:-:S03]  /*0140*/  UIADD3.X UR5, URZ, UR5, URZ, UP3, !UPT ;  /* 0x000000053f057290 */ /* 0x000fc60009ffe43f */
[----:B------:R1:W-:Y:S02]  /*0150*/  UTMACCTL.PF [UR6] ;  /* 0x00000000060079b9 */ /* 0x0003e40008040000 */
[----:B------:R1:W-:Y:S02]  /*0160*/  UTMACCTL.PF [UR8] ;  /* 0x00000000080079b9 */ /* 0x0003e40008040000 */
[----:B------:R1:W-:Y:S02]  /*0170*/  UTMACCTL.PF [UR10] ;  /* 0x000000000a0079b9 */ /* 0x0003e40008040000 */
[----:B------:R1:W-:Y:S02]  /*0180*/  UTMACCTL.PF [UR4] ;  /* 0x00000000040079b9 */ /* 0x0003e40008040000 */
[----:B-1----:R-:W-:Y:S01]  /*0190*/  NOP ;  /* 0x0000000000007918 */ /* 0x002fe20000000000 */
.L_x_1:
[----:B------:R-:W-:Y:S05]  /*01a0*/  BSYNC B0 ;  /* 0x0000000000007941 */ /* 0x000fea0003800000 */
.L_x_0:
[----:B------:R-:W-:Y:S01]  /*01b0*/  ULDC.64 UR4, c[0x0][0x590] ;  /* 0x0001640000047ab9 */ /* 0x000fe20000000a00 */
[----:B------:R-:W-:Y:S01]  /*01c0*/  LEA.HI R3, R3, R0, RZ, 0x2 ;  /* 0x0000000003037211 */ /* 0x000fe200078f10ff */
[----:B------:R-:W-:Y:S01]  /*01d0*/  ULDC.64 UR42, c[0x0][0x208] ;  /* 0x00008200002a7ab9 */ /* 0x000fe20000000a00 */
[----:B------:R-:W-:Y:S01]  /*01e0*/  ISETP.NE.U32.AND P2, PT, RZ, UR4, PT ;  /* 0x00000004ff007c0c */ /* 0x000fe2000bf45070 */
[----:B------:R-:W-:Y:S01]  /*01f0*/  IMAD.MOV.U32 R2, RZ, RZ, R4 ;  /* 0x000000ffff027224 */ /* 0x000fe200078e0004 */
[----:B------:R-:W-:Y:S02]  /*0200*/  LOP3.LUT R3, R3, 0xfffffffc, RZ, 0xc0, !PT ;  /* 0xfffffffc03037812 */ /* 0x000fe400078ec0ff */
[----:B------:R-:W-:Y:S02]  /*0210*/  ISETP.NE.AND.EX P3, PT, RZ, UR5, PT, P2 ;  /* 0x00000005ff007c0c */ /* 0x000fe4000bf65320 */
[----:B------:R-:W-:Y:S01]  /*0220*/  PRMT R6, RZ, 0x7610, R6 ;  /* 0x00007610ff067816 */ /* 0x000fe20000000006 */
[----:B------:R-:W-:-:S02]  /*0230*/  IMAD.IADD R0, R0, 0x1, -R3 ;  /* 0x0000000100007824 */ /* 0x000fc400078e0a03 */
[----:B------:R-:W-:-:S08]  /*0240*/  IMAD.MOV.U32 R3, RZ, RZ, R5 ;  /* 0x000000ffff037224 */ /* 0x000fd000078e0005 */
[----:B------:R-:W-:Y:S05]  /*0250*/  @P3 BRA `(.L_x_2) ;  /* 0x0000000000303947 */ /* 0x000fea0003800000 */
[----:B------:R-:W-:Y:S02]  /*0260*/  ULDC.64 UR6, c[0x0][0x588] ;  /* 0x0001620000067ab9 */ /* 0x000fe40000000a00 */
[----:B------:R-:W-:-:S04]  /*0270*/  ISETP.NE.U32.AND P0, PT, RZ, UR6, PT ;  /* 0x00000006ff007c0c */ /* 0x000fc8000bf05070 */
[----:B------:R-:W-:-:S13]  /*0280*/  ISETP.NE.AND.EX P0, PT, RZ, UR7, PT, P0 ;  /* 0x00000007ff007c0c */ /* 0x000fda000bf05300 */
[----:B------:R-:W-:Y:S05]  /*0290*/  @!P0 BRA `(.L_x_3) ;  /* 0x0000000000108947 */ /* 0x000fea0003800000 */
[----:B------:R-:W2:Y:S02]  /*02a0*/  LDG.E R6, desc[UR42][R2.64] ;  /* 0x0000002a02067981 */ /* 0x000ea4000c1e1900 */
[----:B--2---:R-:W-:Y:S02]  /*02b0*/  FSETP.NEU.AND P1, PT, R6, RZ, PT ;  /* 0x000000ff0600720b */ /* 0x004fe40003f2d000 */
[----:B------:R-:W-:Y:S01]  /*02c0*/  MOV R6, 0x1 ;  /* 0x0000000100067802 */ /* 0x000fe20000000f00 */
[----:B------:R-:W-:Y:S10]  /*02d0*/  BRA `(.L_x_2) ;  /* 0x0000000000107947 */ /* 0x000ff40003800000 */
.L_x_3:
[----:B------:R-:W-:Y:S01]  /*02e0*/  ULDC UR6, c[0x0][0x580] ;  /* 0x0001600000067ab9 */ /* 0x000fe20000000800 */
[----:B------:R-:W-:Y:S01]  /*02f0*/  IMAD.MOV.U32 R6, RZ, RZ, 0x1 ;  /* 0x00000001ff067424 */ /* 0x000fe200078e00ff */
[----:B------:R-:W-:Y:S02]  /*0300*/  FSETP.NEU.AND P1, PT, RZ, UR6, PT ;  /* 0x00000006ff007c0b */ /* 0x000fe4000bf2d000 */
[----:B------:R-:W-:-:S11]  /*0310*/  CS2R R2, SRZ ;  /* 0x0000000000027805 */ /* 0x000fd6000001ff00 */
.L_x_2:
[----:B------:R-:W-:Y:S02]  /*0320*/  ISETP.NE.U32.AND P4, PT, R2, RZ, PT ;  /* 0x000000ff0200720c */ /* 0x000fe40003f85070 */
[----:B------:R-:W-:Y:S02]  /*0330*/  ISETP.NE.AND.EX P5, PT, RZ, UR5, PT, P2 ;  /* 0x00000005ff007c0c */ /* 0x000fe4000bfa5320 */
[----:B------:R-:W-:Y:S02]  /*0340*/  ISETP.NE.AND.EX P2, PT, R3, RZ, PT, P4 ;  /* 0x000000ff0300720c */ /* 0x000fe40003f45340 */
[----:B------:R-:W-:-:S11]  /*0350*/  PLOP3.LUT P0, PT, PT, PT, PT, 0x8, 0x0 ;  /* 0x000000000000781c */ /* 0x000fd60003f0e170 */
[----:B------:R-:W-:Y:S05]  /*0360*/  @P2 BRA P5, `(.L_x_4) ;  /* 0x0000000000342947 */ /* 0x000fea0002800000 */
[----:B------:R-:W-:-:S04]  /*0370*/  ISETP.NE.U32.AND P0, PT, RZ, UR4, PT ;  /* 0x00000004ff007c0c */ /* 0x000fc8000bf05070 */
[----:B------:R-:W-:-:S13]  /*0380*/  ISETP.NE.AND.EX P0, PT, RZ, UR5, PT, P0 ;  /* 0x00000005ff007c0c */ /* 0x000fda000bf05300 */
[----:B------:R-:W-:Y:S05]  /*0390*/  @!P0 BRA `(.L_x_5) ;  /* 0x0000000000248947 */ /* 0x000fea0003800000 */
[----:B------:R-:W-:Y:S02]  /*03a0*/  PRMT R6, R6, 0x9910, RZ ;  /* 0x0000991006067816 */ /* 0x000fe400000000ff */
[----:B------:R-:W-:Y:S02]  /*03b0*/  ISETP.NE.U32.AND P0, PT, R2, RZ, PT ;  /* 0x000000ff0200720c */ /* 0x000fe40003f05070 */
[----:B------:R-:W-:Y:S02]  /*03c0*/  ISETP.NE.AND P2, PT, R6, RZ, PT ;  /* 0x000000ff0600720c */ /* 0x000fe40003f45270 */
[----:B------:R-:W-:Y:S02]  /*03d0*/  ISETP.NE.AND.EX P0, PT, R3, RZ, PT, P0 ;  /* 0x000000ff0300720c */ /* 0x000fe40003f05300 */
[----:B------:R-:W-:-:S09]  /*03e0*/  SEL R2, RZ, 0xffffffff, P1 ;  /* 0xffffffffff027807 */ /* 0x000fd20000800000 */
[----:B------:R-:W-:-:S04]  /*03f0*/  @!P2 SEL R2, RZ, 0xffffffff, P0 ;  /* 0xffffffffff02a807 */ /* 0x000fc80000000000 */
[----:B------:R-:W-:-:S04]  /*0400*/  LOP3.LUT R2, R2, 0x1, RZ, 0xc0, !PT ;  /* 0x0000000102027812 */ /* 0x000fc800078ec0ff */
[----:B------:R-:W-:Y:S01]  /*0410*/  ISETP.EQ.U32.AND P0, PT, R2, 0x1, PT ;  /* 0x000000010200780c */ /* 0x000fe20003f02070 */
[----:B------:R-:W-:-:S12]  /*0420*/  BRA `(.L_x_4) ;  /* 0x0000000000047947 */ /* 0x000fd80003800000 */
.L_x_5:
[----:B------:R-:W-:-:S13]  /*0430*/  PLOP3.LUT P0, PT, P1, PT, PT, 0x8, 0x0 ;  /* 0x000000000000781c */ /* 0x000fda0000f0e170 */
.L_x_4:
[----:B------:R-:W1:Y:S02]  /*0440*/  SHFL.IDX PT, R2, R8, RZ, 0x1f ;  /* 0x00001fff08027589 */ /* 0x000e6400000e0000 */
[----:B-1----:R-:W-:-:S13]  /*0450*/  ISETP.NE.AND P1, PT, R2, RZ, PT ;  /* 0x000000ff0200720c */ /* 0x002fda0003f25270 */
[----:B------:R-:W-:Y:S05]  /*0460*/  @P1 BRA `(.L_x_6) ;  /* 0x0000000000581947 */ /* 0x000fea0003800000 */
[----:B------:R-:W1:Y:S01]  /*0470*/  S2UR UR8, SR_CgaCtaId ;  /* 0x00000000000879c3 */ /* 0x000e620000008800 */
[----:B------:R-:W-:Y:S01]  /*0480*/  UMOV UR4, 0x400 ;  /* 0x0000040000047882 */ /* 0x000fe20000000000 */
[----:B------:R-:W-:Y:S01]  /*0490*/  UMOV UR5, 0x1 ;  /* 0x0000000100057882 */ /* 0x000fe20000000000 */
[----:B------:R-:W-:Y:S01]  /*04a0*/  UMOV UR6, 0x4 ;  /* 0x0000000400067882 */ /* 0x000fe20000000000 */
[----:B------:R-:W-:Y:S01]  /*04b0*/  ELECT P1, URZ, PT ;  /* 0x00000000003f782f */ /* 0x000fe20003820000 */
[----:B------:R-:W-:-:S04]  /*04c0*/  UIADD3 UR6, -UR6, 0x100000, URZ ;  /* 0x0010000006067890 */ /* 0x000fc8000fffe13f */
[----:B------:R-:W-:Y:S02]  /*04d0*/  USHF.L.U32 UR7, UR6, 0xb, URZ ;  /* 0x0000000b06077899 */ /* 0x000fe4000800063f */
[----:B------:R-:W-:Y:S02]  /*04e0*/  USHF.L.U32 UR6, UR6, 0x1, URZ ;  /* 0x0000000106067899 */ /* 0x000fe4000800063f */
[----:B-1----:R-:W-:Y:S02]  /*04f0*/  ULEA UR8, UR8, UR4, 0x18 ;  /* 0x0000000408087291 */ /* 0x002fe4000f8ec03f */
[----:B------:R-:W-:-:S04]  /*0500*/  UIADD3 UR4, -UR5, 0x100000, URZ ;  /* 0x0010000005047890 */ /* 0x000fc8000fffe13f */
[----:B------:R-:W-:Y:S02]  /*0510*/  USHF.L.U32 UR5, UR4, 0xb, URZ ;  /* 0x0000000b04057899 */ /* 0x000fe4000800063f */
[----:B------:R-:W-:Y:S01]  /*0520*/  USHF.L.U32 UR4, UR4, 0x1, URZ ;  /* 0x0000000104047899 */ /* 0x000fe2000800063f */
[----:B------:R-:W1:Y:S11]  /*0530*/  FENCE.VIEW.ASYNC.S ;  /* 0x00000000000073c6 */ /* 0x000e760000000000 */
[----:B-1----:R1:W2:Y:S01]  /*0540*/  SYNCS.EXCH.64 URZ, [UR8], UR4 ;  /* 0x00000004083f75b2 */ /* 0x0022a20008000100 */
[----:B------:R1:W3:Y:S01]  /*0550*/  SYNCS.EXCH.64 URZ, [UR8+0x20], UR6 ;  /* 0x00002006083f75b2 */ /* 0x0002e20008000100 */
[----:B------:R1:W4:Y:S01]  /*0560*/  SYNCS.EXCH.64 URZ, [UR8+0x8], UR4 ;  /* 0x00000804083f75b2 */ /* 0x0003220008000100 */
[----:B------:R1:W1:Y:S01]  /*0570*/  SYNCS.EXCH.64 URZ, [UR8+0x28], UR6 ;  /* 0x00002806083f75b2 */ /* 0x0002620008000100 */
[----:B------:R1:W1:Y:S01]  /*0580*/  SYNCS.EXCH.64 URZ, [UR8+0x10], UR4 ;  /* 0x00001004083f75b2 */ /* 0x0002620008000100 */
[----:B------:R1:W1:Y:S01]  /*0590*/  SYNCS.EXCH.64 URZ, [UR8+0x30], UR6 ;  /* 0x00003006083f75b2 */ /* 0x0002620008000100 */
[----:B------:R1:W1:Y:S01]  /*05a0*/  SYNCS.EXCH.64 URZ, [UR8+0x18], UR4 ;  /* 0x00001804083f75b2 */ /* 0x0002620008000100 */
[----:B------:R1:W1:Y:S01]  /*05b0*/  SYNCS.EXCH.64 URZ, [UR8+0x38], UR6 ;  /* 0x00003806083f75b2 */ /* 0x0002620008000100 */
[----:B------:R-:W-:Y:S01]  /*05c0*/  NOP ;  /* 0x0000000000007918 */ /* 0x000fe20000000000 */
.L_x_6:
[----:B------:R-:W5:Y:S01]  /*05d0*/  SHFL.IDX PT, R3, R8, RZ, 0x1f ;  /* 0x00001fff08037589 */ /* 0x000f6200000e0000 */
[----:B------:R-:W1:Y:S01]  /*05e0*/  S2UR UR9, SR_CTAID.X ;  /* 0x00000000000979c3 */ /* 0x000e620000002500 */
[----:B------:R-:W-:Y:S01]  /*05f0*/  NOP ;  /* 0x0000000000007918 */ /* 0x000fe20000000000 */
[----:B-----5:R-:W-:Y:S02]  /*0600*/  ISETP.NE.AND P1, PT, R3, RZ, PT ;  /* 0x000000ff0300720c */ /* 0x020fe40003f25270 */
[----:B------:R-:W-:-:S04]  /*0610*/  SHF.R.S32.HI R3, RZ, 0x1f, R18 ;  /* 0x0000001fff037819 */ /* 0x000fc80000011412 */
[----:B------:R-:W-:-:S07]  /*0620*/  LEA.HI R3, R3, R18, RZ, 0x7 ;  /* 0x0000001203037211 */ /* 0x000fce00078f38ff */
[----:B-1----:R-:W-:Y:S05]  /*0630*/  @P1 BRA `(.L_x_7) ;  /* 0x0000000000581947 */ /* 0x002fea0003800000 */
[----:B------:R-:W1:Y:S01]  /*0640*/  S2UR UR5, SR_CgaCtaId ;  /* 0x00000000000579c3 */ /* 0x000e620000008800 */
[----:B------:R-:W-:Y:S01]  /*0650*/  UMOV UR4, 0x400 ;  /* 0x0000040000047882 */ /* 0x000fe20000000000 */
[----:B------:R-:W-:Y:S01]  /*0660*/  UMOV UR6, 0x20 ;  /* 0x0000002000067882 */ /* 0x000fe20000000000 */
[----:B------:R-:W-:Y:S01]  /*0670*/  UMOV UR7, 0x100 ;  /* 0x0000010000077882 */ /* 0x000fe20000000000 */
[----:B------:R-:W-:Y:S01]  /*0680*/  ELECT P1, URZ, PT ;  /* 0x00000000003f782f */ /* 0x000fe20003820000 */
[----:B-1----:R-:W-:Y:S02]  /*0690*/  ULEA UR8, UR5, UR4, 0x18 ;  /* 0x0000000405087291 */ /* 0x002fe4000f8ec03f */
[----:B------:R-:W-:-:S04]  /*06a0*/  UIADD3 UR4, -UR6, 0x100000, URZ ;  /* 0x0010000006047890 */ /* 0x000fc8000fffe13f */
[----:B------:R-:W-:Y:S02]  /*06b0*/  USHF.L.U32 UR5, UR4, 0xb, URZ ;  /* 0x0000000b04057899 */ /* 0x000fe4000800063f */
[----:B------:R-:W-:Y:S02]  /*06c0*/  USHF.L.U32 UR4, UR4, 0x1, URZ ;  /* 0x0000000104047899 */ /* 0x000fe4000800063f */
[----:B------:R-:W-:-:S04]  /*06d0*/  UIADD3 UR6, -UR7, 0x100000, URZ ;  /* 0x0010000007067890 */ /* 0x000fc8000fffe13f */
[----:B------:R-:W-:Y:S02]  /*06e0*/  USHF.L.U32 UR7, UR6, 0xb, URZ ;  /* 0x0000000b06077899 */ /* 0x000fe4000800063f */
[----:B------:R-:W-:Y:S01]  /*06f0*/  USHF.L.U32 UR6, UR6, 0x1, URZ ;  /* 0x0000000106067899 */ /* 0x000fe2000800063f */
[----:B------:R-:W1:Y:S03]  /*0700*/  FENCE.VIEW.ASYNC.S ;  /* 0x00000000000073c6 */ /* 0x000e660000000000 */
[----:B-1----:R1:W1:Y:S08]  /*0710*/  SYNCS.EXCH.64 URZ, [UR8+0x40], UR4 ;  /* 0x00004004083f75b2 */ /* 0x0022700008000100 */
[----:B------:R1:W1:Y:S01]  /*0720*/  SYNCS.EXCH.64 URZ, [UR8+0x60], UR6 ;  /* 0x00006006083f75b2 */ /* 0x0002620008000100 */
[----:B------:R1:W1:Y:S01]  /*0730*/  SYNCS.EXCH.64 URZ, [UR8+0x48], UR4 ;  /* 0x00004804083f75b2 */ /* 0x0002620008000100 */
[----:B------:R1:W1:Y:S01]  /*0740*/  SYNCS.EXCH.64 URZ, [UR8+0x68], UR6 ;  /* 0x00006806083f75b2 */ /* 0x0002620008000100 */
[----:B------:R1:W1:Y:S01]  /*0750*/  SYNCS.EXCH.64 URZ, [UR8+0x50], UR4 ;  /* 0x00005004083f75b2 */ /* 0x0002620008000100 */
[----:B------:R1:W1:Y:S01]  /*0760*/  SYNCS.EXCH.64 URZ, [UR8+0x70], UR6 ;  /* 0x00007006083f75b2 */ /* 0x0002620008000100 */
[----:B------:R1:W1:Y:S01]  /*0770*/  SYNCS.EXCH.64 URZ, [UR8+0x58], UR4 ;  /* 0x00005804083f75b2 */ /* 0x0002620008000100 */
[----:B------:R1:W1:Y:S01]  /*0780*/  SYNCS.EXCH.64 URZ, [UR8+0x78], UR6 ;  /* 0x00007806083f75b2 */ /* 0x0002620008000100 */
[----:B------:R-:W-:Y:S01]  /*0790*/  NOP ;  /* 0x0000000000007918 */ /* 0x000fe20000000000 */
.L_x_7:
[----:B------:R-:W-:Y:S01]  /*07a0*/  LOP3.LUT R3, R3, 0xffffff80, RZ, 0xc0, !PT ;  /* 0xffffff8003037812 */ /* 0x000fe200078ec0ff */
[----:B------:R-:W5:Y:S01]  /*07b0*/  S2R R6, SR_CTAID.Y ;  /* 0x0000000000067919 */ /* 0x000f620000002600 */
[----:B------:R-:W-:Y:S01]  /*07c0*/  SHF.R.S32.HI R11, RZ, 0x1f, R2 ;  /* 0x0000001fff0b7819 */ /* 0x000fe20000011402 */
[----:B-1----:R-:W-:Y:S01]  /*07d0*/  ULDC UR4, c[0x0][0x150] ;  /* 0x0000540000047ab9 */ /* 0x002fe20000000800 */
[----:B------:R-:W-:Y:S01]  /*07e0*/  I2FP.F32.U32 R13, UR9 ;  /* 0x00000009000d7c45 */ /* 0x000fe20008201000 */
[----:B------:R-:W-:Y:S01]  /*07f0*/  IMAD.IADD R10, R18, 0x1, -R3 ;  /* 0x00000001120a7824 */ /* 0x000fe200078e0a03 */
[----:B------:R1:W2:Y:S01]  /*0800*/  SHFL.IDX PT, R12, R8, RZ, 0x1f ;  /* 0x00001fff080c7589 */ /* 0x0002a200000e0000 */
[----:B------:R-:W-:Y:S01]  /*0810*/  LEA.HI R11, R11, R2, RZ, 0x2 ;  /* 0x000000020b0b7211 */ /* 0x000fe200078f10ff */
[----:B------:R-:W3:Y:S01]  /*0820*/  LDC R14, c[0x0][0x144] ;  /* 0x00005100ff0e7b82 */ /* 0x000ee20000000800 */
[----:B------:R-:W-:Y:S01]  /*0830*/  FMUL R13, R13, UR4 ;  /* 0x000000040d0d7c20 */ /* 0x000fe20008400000 */
[----:B------:R-:W-:-:S02]  /*0840*/  SHF.R.S32.HI R3, RZ, 0x1f, R10 ;  /* 0x0000001fff037819 */ /* 0x000fc4000001140a */
[----:B------:R-:W-:Y:S02]  /*0850*/  ELECT P1, URZ, PT ;  /* 0x00000000003f782f */ /* 0x000fe40003820000 */
[----:B------:R-:W-:Y:S01]  /*0860*/  LOP3.LUT R11, R11, 0x3ffffffc, RZ, 0xc0, !PT ;  /* 0x3ffffffc0b0b7812 */ /* 0x000fe200078ec0ff */
[----:B------:R-:W-:Y:S01]  /*0870*/  ULDC UR4, c[0x0][0x154] ;  /* 0x0000550000047ab9 */ /* 0x000fe20000000800 */
[----:B------:R-:W-:Y:S01]  /*0880*/  LEA.HI R3, R3, R10, RZ, 0x3 ;  /* 0x0000000a03037211 */ /* 0x000fe200078f18ff */
[----:B------:R-:W4:Y:S01]  /*0890*/  F2I.U32.TRUNC.NTZ R13, R13 ;  /* 0x0000000d000d7305 */ /* 0x000f22000020f000 */
[----:B------:R-:W-:Y:S01]  /*08a0*/  ISETP.NE.AND P4, PT, R0, RZ, PT ;  /* 0x000000ff0000720c */ /* 0x000fe20003f85270 */
[----:B------:R-:W-:Y:S01]  /*08b0*/  IMAD.IADD R11, R2, 0x1, -R11 ;  /* 0x00000001020b7824 */ /* 0x000fe200078e0a0b */
[--C-:B------:R-:W-:Y:S01]  /*08c0*/  SHF.R.S32.HI R9, RZ, 0x3, R3.reuse ;  /* 0x00000003ff097819 */ /* 0x100fe20000011403 */
[----:B------:R-:W-:Y:S01]  /*08d0*/  IMAD.MOV.U32 R152, RZ, RZ, 0x1 ;  /* 0x00000001ff987424 */ /* 0x000fe200078e00ff */
[----:B-1----:R-:W-:Y:S01]  /*08e0*/  SHF.R.S32.HI R8, RZ, 0x1f, R3 ;  /* 0x0000001fff087819 */ /* 0x002fe20000011403 */
[----:B------:R-:W-:Y:S01]  /*08f0*/  NOP ;  /* 0x0000000000007918 */ /* 0x000fe20000000000 */
[----:B------:R-:W-:-:S02]  /*0900*/  ISETP.EQ.OR P2, PT, R0, 0x3, !P4 ;  /* 0x000000030000780c */ /* 0x000fc40006742670 */
[----:B------:R-:W-:Y:S02]  /*0910*/  LEA.HI R8, R8, R9, RZ, 0x2 ;  /* 0x0000000908087211 */ /* 0x000fe400078f10ff */
[----:B------:R-:W-:Y:S02]  /*0920*/  ISETP.EQ.AND P2, PT, R7, RZ, P2 ;  /* 0x000000ff0700720c */ /* 0x000fe40001742270 */
[----:B------:R-:W-:Y:S02]  /*0930*/  LOP3.LUT R8, R8, 0xfffffffc, RZ, 0xc0, !PT ;  /* 0xfffffffc08087812 */ /* 0x000fe400078ec0ff */
[----:B--2---:R-:W-:Y:S01]  /*0940*/  ISETP.NE.OR P1, PT, R12, RZ, !P1 ;  /* 0x000000ff0c00720c */ /* 0x004fe20004f25670 */
[----:B----4-:R-:W-:Y:S01]  /*0950*/  IMAD.MOV R15, RZ, RZ, -R13 ;  /* 0x000000ffff0f7224 */ /* 0x010fe200078e0a0d */
[----:B------:R-:W-:Y:S01]  /*0960*/  IADD3 R8, R9, -R8, RZ ;  /* 0x8000000809087210 */ /* 0x000fe20007ffe0ff */
[----:B------:R-:W1:Y:S01]  /*0970*/  LDC R13, c[0x0][0x140] ;  /* 0x00005000ff0d7b82 */ /* 0x000e620000000800 */
[----:B-----5:R-:W-:-:S02]  /*0980*/  I2FP.F32.U32 R3, R6 ;  /* 0x0000000600037245 */ /* 0x020fc40000201000 */
[----:B------:R-:W-:Y:S01]  /*0990*/  SEL R22, RZ, 0x1, !P2 ;  /* 0x00000001ff167807 */ /* 0x000fe20005000000 */
[----:B------:R-:W-:Y:S02]  /*09a0*/  IMAD R8, R11, 0x4, R8 ;  /* 0x000000040b087824 */ /* 0x000fe400078e0208 */
[----:B------:R-:W-:Y:S01]  /*09b0*/  FMUL R12, R3, UR4 ;  /* 0x00000004030c7c20 */ /* 0x000fe20008400000 */
[----:B---3--:R-:W-:Y:S01]  /*09c0*/  IMAD R3, R14, R15, UR9 ;  /* 0x000000090e037e24 */ /* 0x008fe2000f8e020f */
[----:B------:R-:W2:Y:S01]  /*09d0*/  LDC R9, c[0x0][0x148] ;  /* 0x00005200ff097b82 */ /* 0x000ea20000000800 */
[C---:B------:R-:W-:Y:S01]  /*09e0*/  LEA.HI R2, R8.reuse, R8, RZ, 0x1 ;  /* 0x0000000808027211 */ /* 0x040fe200078f08ff */
[----:B------:R-:W-:Y:S01]  /*09f0*/  VOTEU.ALL UP0, P1 ;  /* 0x00000000003f7886 */ /* 0x000fe20000800000 */
[----:B------:R-:W-:Y:S01]  /*0a00*/  SHF.L.U32 R153, R8, 0x2, RZ ;  /* 0x0000000208997819 */ /* 0x000fe200000006ff */
[----:B------:R-:W3:Y:S01]  /*0a10*/  F2I.U32.TRUNC.NTZ R12, R12 ;  /* 0x0000000c000c7305 */ /* 0x000ee2000020f000 */
[----:B------:R-:W-:Y:S01]  /*0a20*/  LOP3.LUT R11, R2, 0xfffffffe, RZ, 0xc0, !PT ;  /* 0xfffffffe020b7812 */ /* 0x000fe200078ec0ff */
[----:B------:R-:W-:Y:S01]  /*0a30*/  UMOV UR4, 0x20 ;  /* 0x0000002000047882 */ /* 0x000fe20000000000 */
[C---:B------:R-:W-:Y:S01]  /*0a40*/  LOP3.LUT R153, R8.reuse, 0xc, R153, 0x78, !PT ;  /* 0x0000000c08997812 */ /* 0x040fe200078e7899 */
[----:B------:R-:W4:Y:S01]  /*0a50*/  @!UP0 S2UR UR7, SR_CgaCtaId ;  /* 0x00000000000789c3 */ /* 0x000f220000008800 */
[----:B------:R-:W-:Y:S01]  /*0a60*/  @!UP0 UMOV UR6, 0x400 ;  /* 0x0000040000068882 */ /* 0x000fe20000000000 */
[----:B------:R-:W-:Y:S01]  /*0a70*/  IMAD.IADD R2, R8, 0x1, -R11 ;  /* 0x0000000108027824 */ /* 0x000fe200078e0a0b */
[----:B------:R-:W-:-:S04]  /*0a80*/  @!UP0 UIADD3 UR4, -UR4, 0x100000, URZ ;  /* 0x0010000004048890 */ /* 0x000fc8000fffe13f */
[----:B------:R-:W-:Y:S02]  /*0a90*/  @!UP0 USHF.L.U32 UR5, UR4, 0xb, URZ ;  /* 0x0000000b04058899 */ /* 0x000fe4000800063f */
[----:B------:R-:W-:Y:S01]  /*0aa0*/  @!UP0 USHF.L.U32 UR4, UR4, 0x1, URZ ;  /* 0x0000000104048899 */ /* 0x000fe2000800063f */
[----:B------:R-:W-:Y:S01]  /*0ab0*/  VIADD R8, R7, 0xffffffff ;  /* 0xffffffff07087836 */ /* 0x000fe20000000000 */
[----:B------:R-:W-:Y:S01]  /*0ac0*/  VOTEU.ALL UP1, P1 ;  /* 0x00000000003f7886 */ /* 0x000fe20000820000 */
[----:B------:R-:W-:Y:S02]  /*0ad0*/  ISETP.NE.AND P5, PT, R2, R3, PT ;  /* 0x000000030200720c */ /* 0x000fe40003fa5270 */
[----:B-1----:R-:W-:Y:S01]  /*0ae0*/  ISETP.EQ.U32.AND P2, PT, R13, 0x1, PT ;  /* 0x000000010d00780c */ /* 0x002fe20003f42070 */
[----:B---3--:R-:W-:-:S04]  /*0af0*/  IMAD.MOV R23, RZ, RZ, -R12 ;  /* 0x000000ffff177224 */ /* 0x008fc800078e0a0c */
[----:B--2---:R-:W-:-:S06]  /*0b00*/  IMAD R11, R9, R23, R6 ;  /* 0x00000017090b7224 */ /* 0x004fcc00078e0206 */
[----:B------:R-:W-:-:S04]  /*0b10*/  @P5 LEA.HI R2, R153, R153, RZ, 0x1 ;  /* 0x0000009999025211 */ /* 0x000fc800078f08ff */
[----:B------:R-:W-:Y:S01]  /*0b20*/  @P5 SHF.R.S32.HI R2, RZ, 0x1, R2 ;  /* 0x00000001ff025819 */ /* 0x000fe20000011402 */
[----:B----4-:R-:W-:Y:S01]  /*0b30*/  @!UP0 ULEA UR6, UR7, UR6, 0x18 ;  /* 0x0000000607068291 */ /* 0x010fe2000f8ec03f */
[----:B------:R-:W-:Y:S02]  /*0b40*/  VOTEU.ALL UP0, P1 ;  /* 0x00000000003f7886 */ /* 0x000fe40000800000 */
[----:B------:R-:W-:Y:S02]  /*0b50*/  @P5 ISETP.NE.AND P6, PT, R2, R11, PT ;  /* 0x0000000b0200520c */ /* 0x000fe40003fc5270 */
[----:B------:R-:W-:Y:S02]  /*0b60*/  LOP3.LUT P1, RZ, R10, 0x7, RZ, 0xc0, !PT ;  /* 0x000000070aff7812 */ /* 0x000fe4000782c0ff */
[----:B------:R-:W-:Y:S02]  /*0b70*/  @P5 SEL R152, RZ, 0x1, P6 ;  /* 0x00000001ff985807 */ /* 0x000fe40003000000 */
[----:B------:R-:W-:-:S02]  /*0b80*/  ISETP.NE.AND P5, PT, R7, RZ, PT ;  /* 0x000000ff0700720c */ /* 0x000fc40003fa5270 */
[----:B------:R-:W-:Y:S01]  /*0b90*/  ISETP.LT.U32.AND P1, PT, R153, 0x2, !P1 ;  /* 0x000000029900780c */ /* 0x000fe20004f21070 */
[----:B------:R-:W1:Y:S02]  /*0ba0*/  FENCE.VIEW.ASYNC.S ;  /* 0x00000000000073c6 */ /* 0x000e640000000000 */
[----:B-1----:R1:W2:Y:S01]  /*0bb0*/  @!UP0 SYNCS.EXCH.64 URZ, [UR6+0x80], UR4 ;  /* 0x00008004063f85b2 */ /* 0x0022a20008000100 */
[----:B------:R-:W-:Y:S02]  /*0bc0*/  ISETP.EQ.AND P6, PT, R0, 0x2, !P5 ;  /* 0x000000020000780c */ /* 0x000fe40006fc2270 */
[----:B------:R-:W-:Y:S02]  /*0bd0*/  SEL R11, RZ, 0x1, !P1 ;  /* 0x00000001ff0b7807 */ /* 0x000fe40004800000 */
[----:B------:R-:W-:Y:S02]  /*0be0*/  ISETP.GE.U32.AND P1, PT, R8, 0x2, PT ;  /* 0x000000020800780c */ /* 0x000fe40003f26070 */
[----:B------:R-:W-:-:S02]  /*0bf0*/  SEL R19, RZ, 0x1, !P6 ;  /* 0x00000001ff137807 */ /* 0x000fc40007000000 */
[----:B------:R-:W-:Y:S02]  /*0c00*/  LOP3.LUT R152, R152, R11, RZ, 0xc0, !PT ;  /* 0x0000000b98987212 */ /* 0x000fe400078ec0ff */
[----:B------:R-:W-:Y:S02]  /*0c10*/  SEL R19, R19, 0x2, P1 ;  /* 0x0000000213137807 */ /* 0x000fe40000800000 */
[----:B------:R-:W-:Y:S01]  /*0c20*/  SEL R22, R22, 0x2, P1 ;  /* 0x0000000216167807 */ /* 0x000fe20000800000 */
[----:B------:R1:W3:Y:S01]  /*0c30*/  @!UP1 SYNCS.EXCH.64 URZ, [UR6+0x88], UR4 ;  /* 0x00008804063f95b2 */ /* 0x0002e20008000100 */
[----:B------:R-:W-:Y:S01]  /*0c40*/  NOP ;  /* 0x0000000000007918 */ /* 0x000fe20000000000 */
[----:B------:R-:W-:Y:S05]  /*0c50*/  @!P2 BRA `(.L_x_8) ;  /* 0x000000000008a947 */ /* 0x000fea0003800000 */
[----:B--23--:R-:W-:Y:S01]  /*0c60*/  UCGABAR_ARV ;  /* 0x00000000000079c7 */ /* 0x00cfe20008000000 */
[----:B------:R-:W-:Y:S05]  /*0c70*/  BRA `(.L_x_9) ;  /* 0x0000000000047947 */ /* 0x000fea0003800000 */
.L_x_8:
[----:B--23--:R-:W-:Y:S01]  /*0c80*/  NOP ;  /* 0x0000000000007918 */ /* 0x00cfe20000000000 */
.L_x_9:
[----:B------:R-:W2:Y:S01]  /*0c90*/  LDC R2, c[0x0][0x904] ;  /* 0x00024100ff027b82 */ /* 0x000ea20000000800 */
[----:B------:R-:W-:Y:S01]  /*0ca0*/  MOV R10, UR9 ;  /* 0x00000009000a7c02 */ /* 0x000fe20008000f00 */
[----:B------:R-:W-:Y:S01]  /*0cb0*/  IMAD.MOV.U32 R11, RZ, RZ, RZ ;  /* 0x000000ffff0b7224 */ /* 0x000fe200078e00ff */
[----:B--2---:R-:W-:-:S04]  /*0cc0*/  ISETP.NE.AND P1, PT, R2, 0x1, PT ;  /* 0x000000010200780c */ /* 0x004fc80003f25270 */
[----:B------:R-:W-:-:S09]  /*0cd0*/  P2R R7, PR, RZ, 0x2 ;  /* 0x00000002ff077803 */ /* 0x000fd20000000000 */
[----:B------:R-:W2:Y:S01]  /*0ce0*/  @P1 LDC R17, c[0x0][0x10] ;  /* 0x00000400ff111b82 */ /* 0x000ea20000000800 */
[----:B------:R-:W-:Y:S02]  /*0cf0*/  @P1 IMAD.MOV.U32 R7, RZ, RZ, RZ ;  /* 0x000000ffff071224 */ /* 0x000fe400078e00ff */
[----:B------:R-:W-:-:S05]  /*0d00*/  @P1 IMAD.MOV.U32 R15, RZ, RZ, RZ ;  /* 0x000000ffff0f1224 */ /* 0x000fca00078e00ff */
[----:B------:R-:W3:Y:S01]  /*0d10*/  @!P1 LDC R13, c[0x0][0xc] ;  /* 0x00000300ff0d9b82 */ /* 0x000ee20000000800 */
[----:B-1----:R-:W-:Y:S01]  /*0d20*/  ULDC UR4, c[0x0][0xc] ;  /* 0x0000030000047ab9 */ /* 0x002fe20000000800 */
[----:B------:R-:W-:Y:S01]  /*0d30*/  ULDC UR5, c[0x0][0x10] ;  /* 0x0000040000057ab9 */ /* 0x000fe20000000800 */
[----:B------:R-:W-:Y:S01]  /*0d40*/  ULDC UR6, c[0x0][0x14] ;  /* 0x0000050000067ab9 */ /* 0x000fe20000000800 */
[----:B------:R-:W-:-:S04]  /*0d50*/  UIMAD.WIDE.U32 UR4, UR4, UR5, URZ ;  /* 0x00000005040472a5 */ /* 0x000fc8000f8e003f */
[----:B------:R-:W-:Y:S02]  /*0d60*/  UIMAD.WIDE.U32 UR40, UR4, UR6, URZ ;  /* 0x00000006042872a5 */ /* 0x000fe4000f8e003f */
[----:B------:R-:W-:-:S04]  /*0d70*/  UIMAD UR38, UR5, UR6, URZ ;  /* 0x00000006052672a4 */ /* 0x000fc8000f8e023f */
[----:B------:R-:W-:Y:S01]  /*0d80*/  UIADD3 UR38, UR41, UR38, URZ ;  /* 0x0000002629267290 */ /* 0x000fe2000fffe03f */
[----:B--2---:R-:W-:-:S05]  /*0d90*/  @P1 IMAD.WIDE.U32 R16, R17, UR9, R6 ;  /* 0x0000000911101c25 */ /* 0x004fca000f8e0006 */
[----:B------:R-:W-:Y:S01]  /*0da0*/  @P1 IADD3 R17, R17, R15, RZ ;  /* 0x0000000f11111210 */ /* 0x000fe20007ffe0ff */
[----:B---3--:R-:W-:-:S04]  /*0db0*/  @!P1 IMAD.WIDE.U32 R10, R6, R13, R10 ;  /* 0x0000000d060a9225 */ /* 0x008fc800078e000a */
[----:B------:R-:W-:Y:S02]  /*0dc0*/  @!P1 IMAD.MOV.U32 R16, RZ, RZ, R10 ;  /* 0x000000ffff109224 */ /* 0x000fe400078e000a */
[----:B------:R-:W-:Y:S01]  /*0dd0*/  @!P1 IMAD.MOV.U32 R17, RZ, RZ, R11 ;  /* 0x000000ffff119224 */ /* 0x000fe200078e000b */
[----:B------:R-:W-:Y:S06]  /*0de0*/  @!P2 BRA `(.L_x_10) ;  /* 0x00000000000ca947 */ /* 0x000fec0003800000 */
[----:B------:R-:W-:Y:S01]  /*0df0*/  UCGABAR_WAIT ;  /* 0x0000000000007dc7 */ /* 0x000fe20008000000 */
[----:B------:R-:W-:Y:S01]  /*0e00*/  CCTL.IVALL ;  /* 0x00000000ff00798f */ /* 0x000fe20002000000 */
[----:B------:R-:W-:Y:S05]  /*0e10*/  BRA `(.L_x_11) ;  /* 0x0000000000047947 */ /* 0x000fea0003800000 */
.L_x_10:
[----:B------:R-:W-:Y:S06]  /*0e20*/  BAR.SYNC.DEFER_BLOCKING 0x0 ;  /* 0x0000000000007b1d */ /* 0x000fec0000010000 */
.L_x_11:
[----:B------:R-:W1:Y:S01]  /*0e30*/  S2UR UR37, SR_CgaCtaId ;  /* 0x00000000002579c3 */ /* 0x000e620000008800 */
[----:B------:R-:W-:Y:S04]  /*0e40*/  BSSY B6, `(.L_x_12) ;  /* 0x000093a000067945 */ /* 0x000fe80003800000 */
[----:B------:R-:W-:Y:S05]  /*0e50*/  @!P5 BRA `(.L_x_13) ;  /* 0x000000640080d947 */ /* 0x000fea0003800000 */
[----:B------:R-:W-:-:S13]  /*0e60*/  ISETP.GT.U32.AND P0, PT, R8, 0x1, PT ;  /* 0x000000010800780c */ /* 0x000fda0003f04070 */
[----:B------:R-:W-:Y:S05]  /*0e70*/  @P0 BRA `(.L_x_14) ;  /* 0x0000009000d80947 */ /* 0x000fea0003800000 */
[----:B------:R-:W-:Y:S01]  /*0e80*/  ULDC.64 UR4, c[0x0][0x8f8] ;  /* 0x00023e0000047ab9 */ /* 0x000fe20000000a00 */
[----:B------:R-:W-:Y:S01]  /*0e90*/  UMOV UR47, 0xffffffff ;  /* 0xffffffff002f7882 */ /* 0x000fe20000000000 */
[----:B------:R-:W-:Y:S01]  /*0ea0*/  ISETP.GE.U32.AND P0, PT, R16, UR4, PT ;  /* 0x0000000410007c0c */ /* 0x000fe2000bf06070 */
[----:B------:R-:W-:Y:S01]  /*0eb0*/  IMAD.MOV.U32 R156, RZ, RZ, -0x1 ;  /* 0xffffffffff9c7424 */ /* 0x000fe200078e00ff */
[----:B------:R-:W-:Y:S02]  /*0ec0*/  PRMT R154, RZ, 0x7610, R154 ;  /* 0x00007610ff9a7816 */ /* 0x000fe4000000009a */
[----:B------:R-:W-:Y:S02]  /*0ed0*/  ISETP.GE.U32.AND.EX P0, PT, R17, UR5, PT, P0 ;  /* 0x0000000511007c0c */ /* 0x000fe4000bf06100 */
[----:B------:R-:W-:Y:S02]  /*0ee0*/  MOV R155, 0xffffffff ;  /* 0xffffffff009b7802 */ /* 0x000fe40000000f00 */
[----:B------:R-:W-:-:S09]  /*0ef0*/  PRMT R0, RZ, 0x7610, R0 ;  /* 0x00007610ff007816 */ /* 0x000fd20000000000 */
[----:B------:R-:W-:Y:S05]  /*0f00*/  @P0 BRA `(.L_x_15) ;  /* 0x00000004002c0947 */ /* 0x000fea0003800000 */
[----:B------:R-:W2:Y:S01]  /*0f10*/  LDC.64 R20, c[0x0][0x8d0] ;  /* 0x00023400ff147b82 */ /* 0x000ea20000000a00 */
[----:B------:R-:W-:Y:S02]  /*0f20*/  IMAD.MOV.U32 R4, RZ, RZ, R16 ;  /* 0x000000ffff047224 */ /* 0x000fe400078e0010 */
[----:B------:R-:W-:-:S05]  /*0f30*/  IMAD.MOV.U32 R5, RZ, RZ, R17 ;  /* 0x000000ffff057224 */ /* 0x000fca00078e0011 */
[----:B------:R-:W3:Y:S08]  /*0f40*/  LDC R0, c[0x0][0x8d8] ;  /* 0x00023600ff007b82 */ /* 0x000ef00000000800 */
[----:B------:R-:W4:Y:S01]  /*0f50*/  LDC.64 R24, c[0x0][0x8c8] ;  /* 0x00023200ff187b82 */ /* 0x000f220000000a00 */
[----:B--2---:R-:W-:-:S04]  /*0f60*/  ISETP.NE.U32.AND P0, PT, R20, RZ, PT ;  /* 0x000000ff1400720c */ /* 0x004fc80003f05070 */
[----:B------:R-:W-:-:S13]  /*0f70*/  ISETP.NE.AND.EX P0, PT, R21, RZ, PT, P0 ;  /* 0x000000ff1500720c */ /* 0x000fda0003f05300 */
[----:B---34-:R-:W-:Y:S05]  /*0f80*/  @!P0 BRA `(.L_x_16) ;  /* 0x0000000000288947 */ /* 0x018fea0003800000 */
[----:B------:R-:W2:Y:S02]  /*0f90*/  LDC R13, c[0x0][0x8dc] ;  /* 0x00023700ff0d7b82 */ /* 0x000ea40000000800 */
[----:B--2---:R-:W-:-:S05]  /*0fa0*/  IADD3 R13, P0, R16, R13, RZ ;  /* 0x0000000d100d7210 */ /* 0x004fca0007f1e0ff */
[----:B------:R-:W-:-:S04]  /*0fb0*/  IMAD.X R15, RZ, RZ, R17, P0 ;  /* 0x000000ffff0f7224 */ /* 0x000fc800000e0611 */
[----:B------:R-:W-:-:S04]  /*0fc0*/  IMAD.WIDE.U32 R4, R15, R20, RZ ;  /* 0x000000140f047225 */ /* 0x000fc800078e00ff */
[----:B------:R-:W-:-:S04]  /*0fd0*/  IMAD.WIDE.U32 R10, P0, R13, R21, R4 ;  /* 0x000000150d0a7225 */ /* 0x000fc80007800004 */
[----:B------:R-:W-:Y:S01]  /*0fe0*/  IMAD.WIDE.U32 R4, R13, R20, RZ ;  /* 0x000000140d047225 */ /* 0x000fe200078e00ff */
[----:B------:R-:W-:-:S03]  /*0ff0*/  IADD3.X R13, RZ, RZ, RZ, P0, !PT ;  /* 0x000000ffff0d7210 */ /* 0x000fc600007fe4ff */
[----:B------:R-:W-:Y:S01]  /*1000*/  IMAD.MOV.U32 R12, RZ, RZ, R11 ;  /* 0x000000ffff0c7224 */ /* 0x000fe200078e000b */
[----:B------:R-:W-:-:S05]  /*1010*/  IADD3 RZ, P0, R5, R10, RZ ;  /* 0x0000000a05ff7210 */ /* 0x000fca0007f1e0ff */
[----:B------:R-:W-:-:S08]  /*1020*/  IMAD.WIDE.U32.X R4, R15, R21, R12, P0 ;  /* 0x000000150f047225 */ /* 0x000fd000000e040c */
.L_x_16:
[----:B------:R-:W2:Y:S01]  /*1030*/  LDC.64 R26, c[0x0][0x8e8] ;  /* 0x00023a00ff1a7b82 */ /* 0x000ea20000000a00 */
[-CC-:B------:R-:W-:Y:S01]  /*1040*/  SHF.R.U64 R29, R4, R0.reuse, R5.reuse ;  /* 0x00000000041d7219 */ /* 0x180fe20000001205 */
[----:B------:R-:W-:Y:S01]  /*1050*/  IMAD R28, R9, R23, R6 ;  /* 0x00000017091c7224 */ /* 0x000fe200078e0206 */
[----:B------:R-:W-:Y:S01]  /*1060*/  SHF.R.U32.HI R0, RZ, R0, R5 ;  /* 0x00000000ff007219 */ /* 0x000fe20000011605 */
[----:B------:R-:W-:Y:S01]  /*1070*/  IMAD.MOV.U32 R30, RZ, RZ, 0x1 ;  /* 0x00000001ff1e7424 */ /* 0x000fe200078e00ff */
[----:B------:R-:W-:-:S03]  /*1080*/  IADD3 R7, P0, RZ, -R29, RZ ;  /* 0x8000001dff077210 */ /* 0x000fc60007f1e0ff */
[----:B------:R-:W3:Y:S02]  /*1090*/  LDC R8, c[0x0][0x8c0] ;  /* 0x00023000ff087b82 */ /* 0x000ee40000000800 */
[----:B------:R-:W-:-:S04]  /*10a0*/  IMAD.X R5, RZ, RZ, ~R0, P0 ;  /* 0x000000ffff057224 */ /* 0x000fc800000e0e00 */
[-C--:B------:R-:W-:Y:S02]  /*10b0*/  IMAD R0, R5, R24.reuse, RZ ;  /* 0x0000001805007224 */ /* 0x080fe400078e02ff */
[----:B------:R-:W4:Y:S01]  /*10c0*/  LDC R11, c[0x0][0x8b0] ;  /* 0x00022c00ff0b7b82 */ /* 0x000f220000000800 */
[----:B------:R-:W-:-:S04]  /*10d0*/  IMAD.WIDE.U32 R4, R7, R24, R16 ;  /* 0x0000001807047225 */ /* 0x000fc800078e0010 */
[----:B------:R-:W-:Y:S02]  /*10e0*/  IMAD R7, R7, R25, R0 ;  /* 0x0000001907077224 */ /* 0x000fe400078e0200 */
[----:B------:R-:W-:Y:S01]  /*10f0*/  IMAD.MOV.U32 R0, RZ, RZ, -0x1 ;  /* 0xffffffffff007424 */ /* 0x000fe200078e00ff */
[----:B------:R-:W5:Y:S01]  /*1100*/  LDC R21, c[0x0][0x900] ;  /* 0x00024000ff157b82 */ /* 0x000f620000000800 */
[----:B--2---:R-:W-:Y:S02]  /*1110*/  ISETP.NE.U32.AND P0, PT, R26, RZ, PT ;  /* 0x000000ff1a00720c */ /* 0x004fe40003f05070 */
[----:B------:R-:W-:Y:S02]  /*1120*/  IADD3 R5, R5, R7, RZ ;  /* 0x0000000705057210 */ /* 0x000fe40007ffe0ff */
[----:B------:R-:W-:-:S03]  /*1130*/  ISETP.NE.AND.EX P0, PT, R27, RZ, PT, P0 ;  /* 0x000000ff1b00720c */ /* 0x000fc60003f05300 */
[----:B------:R-:W2:Y:S01]  /*1140*/  LDC R15, c[0x0][0x8a8] ;  /* 0x00022a00ff0f7b82 */ /* 0x000ea20000000800 */
[-CC-:B---3--:R-:W-:Y:S02]  /*1150*/  SHF.R.U64 R13, R4, R8.reuse, R5.reuse ;  /* 0x00000008040d7219 */ /* 0x188fe40000001205 */
[----:B------:R-:W-:-:S05]  /*1160*/  SHF.R.U32.HI R4, RZ, R8, R5 ;  /* 0x00000008ff047219 */ /* 0x000fca0000011605 */
[----:B------:R-:W3:Y:S01]  /*1170*/  LDC R12, c[0x0][0x8f0] ;  /* 0x00023c00ff0c7b82 */ /* 0x000ee20000000800 */
[-CC-:B----4-:R-:W-:Y:S02]  /*1180*/  SHF.R.U64 R25, R13, R11.reuse, R4.reuse ;  /* 0x0000000b0d197219 */ /* 0x190fe40000001204 */
[----:B------:R-:W-:-:S05]  /*1190*/  SHF.R.U32.HI R4, RZ, R11, R4 ;  /* 0x0000000bff047219 */ /* 0x000fca0000011604 */
[----:B------:R-:W4:Y:S01]  /*11a0*/  LDC R14, c[0x0][0x8e0] ;  /* 0x00023800ff0e7b82 */ /* 0x000f220000000800 */
[-C--:B-----5:R-:W-:Y:S02]  /*11b0*/  SHF.L.U32 R0, R0, R21.reuse, RZ ;  /* 0x0000001500007219 */ /* 0x0a0fe400000006ff */
[-CC-:B------:R-:W-:Y:S02]  /*11c0*/  SHF.R.U64 R24, R25, R21.reuse, R4.reuse ;  /* 0x0000001519187219 */ /* 0x180fe40000001204 */
[----:B------:R-:W-:Y:S02]  /*11d0*/  SHF.R.U32.HI R5, RZ, R21, R4 ;  /* 0x00000015ff057219 */ /* 0x000fe40000011604 */
[----:B------:R-:W-:Y:S01]  /*11e0*/  LOP3.LUT R10, RZ, R0, RZ, 0x33, !PT ;  /* 0x00000000ff0a7212 */ /* 0x000fe200078e33ff */
[----:B------:R-:W1:Y:S01]  /*11f0*/  LDC R20, c[0x0][0x8b8] ;  /* 0x00022e00ff147b82 */ /* 0x000e620000000800 */
[----:B------:R-:W-:Y:S01]  /*1200*/  MOV R4, R24 ;  /* 0x0000001800047202 */ /* 0x000fe20000000f00 */
[----:B------:R-:W-:Y:S06]  /*1210*/  @!P0 BRA `(.L_x_17) ;  /* 0x0000000000288947 */ /* 0x000fec0003800000 */
[----:B------:R-:W5:Y:S02]  /*1220*/  LDC R9, c[0x0][0x8f4] ;  /* 0x00023d00ff097b82 */ /* 0x000f640000000800 */
[----:B-----5:R-:W-:-:S05]  /*1230*/  IADD3 R9, P0, R24, R9, RZ ;  /* 0x0000000918097210 */ /* 0x020fca0007f1e0ff */
[----:B------:R-:W-:-:S04]  /*1240*/  IMAD.X R11, RZ, RZ, R5, P0 ;  /* 0x000000ffff0b7224 */ /* 0x000fc800000e0605 */
[----:B------:R-:W-:-:S04]  /*1250*/  IMAD.WIDE.U32 R4, R11, R26, RZ ;  /* 0x0000001a0b047225 */ /* 0x000fc800078e00ff */
[----:B------:R-:W-:-:S04]  /*1260*/  IMAD.WIDE.U32 R6, P0, R9, R27, R4 ;  /* 0x0000001b09067225 */ /* 0x000fc80007800004 */
[----:B------:R-:W-:Y:S01]  /*1270*/  IMAD.WIDE.U32 R4, R9, R26, RZ ;  /* 0x0000001a09047225 */ /* 0x000fe200078e00ff */
[----:B------:R-:W-:-:S03]  /*1280*/  MOV R8, R7 ;  /* 0x0000000700087202 */ /* 0x000fc60000000f00 */
[----:B------:R-:W-:Y:S01]  /*1290*/  IMAD.X R9, RZ, RZ, RZ, P0 ;  /* 0x000000ffff097224 */ /* 0x000fe200000e06ff */
[----:B------:R-:W-:-:S05]  /*12a0*/  IADD3 RZ, P0, R5, R6, RZ ;  /* 0x0000000605ff7210 */ /* 0x000fca0007f1e0ff */
[----:B------:R-:W-:-:S08]  /*12b0*/  IMAD.WIDE.U32.X R4, R11, R27, R8, P0 ;  /* 0x0000001b0b047225 */ /* 0x000fd000000e0408 */
.L_x_17:
[----:B---3--:R-:W-:Y:S01]  /*12c0*/  SHF.R.U64 R4, R4, R12, R5 ;  /* 0x0000000c04047219 */ /* 0x008fe20000001205 */
[----:B--2---:R-:W-:Y:S01]  /*12d0*/  VIADD R6, R15, 0xffffffff ;  /* 0xffffffff0f067836 */ /* 0x004fe20000000000 */
[----:B------:R-:W-:Y:S02]  /*12e0*/  SHF.L.U32 R0, R30, R21, RZ ;  /* 0x000000151e007219 */ /* 0x000fe400000006ff */
[----:B------:R-:W-:Y:S01]  /*12f0*/  LOP3.LUT R5, R25, R10, RZ, 0xc0, !PT ;  /* 0x0000000a19057212 */ /* 0x000fe200078ec0ff */
[----:B------:R-:W-:Y:S01]  /*1300*/  IMAD.MOV R7, RZ, RZ, -R4 ;  /* 0x000000ffff077224 */ /* 0x000fe200078e0a04 */
[----:B------:R-:W-:Y:S02]  /*1310*/  SEL R3, R3, R28, !P1 ;  /* 0x0000001c03037207 */ /* 0x000fe40004800000 */
[----:B------:R-:W-:Y:S01]  /*1320*/  LOP3.LUT R6, R13, R6, RZ, 0xc0, !PT ;  /* 0x000000060d067212 */ /* 0x000fe200078ec0ff */
[----:B------:R-:W-:Y:S01]  /*1330*/  IMAD R4, R0, R4, R5 ;  /* 0x0000000400047224 */ /* 0x000fe200078e0205 */
[----:B------:R-:W-:Y:S01]  /*1340*/  R2UR UR47, R29 ;  /* 0x000000001d2f72ca */ /* 0x000fe200000e0000 */
[----:B----4-:R-:W-:-:S02]  /*1350*/  IMAD R0, R7, R14, R24 ;  /* 0x0000000e07007224 */ /* 0x010fc400078e0218 */
[----:B-1----:R-:W-:Y:S01]  /*1360*/  IMAD R3, R4, R20, R3 ;  /* 0x0000001404037224 */ /* 0x002fe200078e0203 */
[----:B------:R-:W-:Y:S01]  /*1370*/  MOV R4, 0x1 ;  /* 0x0000000100047802 */ /* 0x000fe20000000f00 */
[----:B------:R-:W-:-:S05]  /*1380*/  IMAD R0, R0, R15, R6 ;  /* 0x0000000f00007224 */ /* 0x000fca00078e0206 */
[----:B------:R-:W-:Y:S02]  /*1390*/  SEL R155, R0, R3, !P1 ;  /* 0x00000003009b7207 */ /* 0x000fe40004800000 */
[----:B------:R-:W-:Y:S02]  /*13a0*/  SEL R156, R3, R0, !P1 ;  /* 0x00000000039c7207 */ /* 0x000fe40004800000 */
[----:B------:R-:W-:-:S07]  /*13b0*/  PRMT R0, R4, 0x7610, R0 ;  /* 0x0000761004007816 */ /* 0x000fce0000000000 */
.L_x_15:
[----:B------:R-:W-:-:S08]  /*13c0*/  NOP ;  /* 0x0000000000007918 */ /* 0x000fd00000000000 */
[----:B------:R-:W2:Y:S02]  /*13d0*/  USETMAXREG.TRY_ALLOC.CTAPOOL UP0, 0xe8 ;  /* 0x000000e8000079c8 */ /* 0x000ea40008000600 */
[----:B--2---:R-:W-:-:S13]  /*13e0*/  PLOP3.LUT P0, PT, PT, PT, UP0, 0x80, 0x0 ;  /* 0x000000000000781c */ /* 0x004fda0003f0f008 */
[----:B------:R-:W-:Y:S05]  /*13f0*/  @!P0 BRA `(.L_x_15) ;  /* 0xfffffffc00f08947 */ /* 0x000fea000383ffff */
[----:B------:R-:W-:Y:S02]  /*1400*/  ULDC.64 UR4, c[0x0][0x590] ;  /* 0x0001640000047ab9 */ /* 0x000fe40000000a00 */
[----:B------:R-:W-:Y:S02]  /*1410*/  IMAD.U32 R167, RZ, RZ, UR4 ;  /* 0x00000004ffa77e24 */ /* 0x000fe4000f8e00ff */
[----:B------:R-:W-:-:S03]  /*1420*/  IMAD.U32 R168, RZ, RZ, UR5 ;  /* 0x00000005ffa87e24 */ /* 0x000fc6000f8e00ff */
[----:B------:R-:W-:-:S04]  /*1430*/  ISETP.NE.U32.AND P0, PT, R167, RZ, PT ;  /* 0x000000ffa700720c */ /* 0x000fc80003f05070 */
[----:B------:R-:W-:-:S13]  /*1440*/  ISETP.NE.AND.EX P0, PT, R168, RZ, PT, P0 ;  /* 0x000000ffa800720c */ /* 0x000fda0003f05300 */
[----:B------:R-:W-:Y:S05]  /*1450*/  @P0 BRA `(.L_x_18) ;  /* 0x00000000002c0947 */ /* 0x000fea0003800000 */
[----:B------:R-:W-:Y:S02]  /*1460*/  ULDC.64 UR4, c[0x0][0x588] ;  /* 0x0001620000047ab9 */ /* 0x000fe40000000a00 */
[----:B------:R-:W-:-:S04]  /*1470*/  ISETP.NE.U32.AND P0, PT, RZ, UR4, PT ;  /* 0x00000004ff007c0c */ /* 0x000fc8000bf05070 */
[----:B------:R-:W-:-:S13]  /*1480*/  ISETP.NE.AND.EX P0, PT, RZ, UR5, PT, P0 ;  /* 0x00000005ff007c0c */ /* 0x000fda000bf05300 */
[----:B------:R-:W-:Y:S05]  /*1490*/  @!P0 BRA `(.L_x_19) ;  /* 0x0000000000108947 */ /* 0x000fea0003800000 */
[----:B------:R-:W2:Y:S02]  /*14a0*/  LDC.64 R4, c[0x0][0x588] ;  /* 0x00016200ff047b82 */ /* 0x000ea40000000a00 */
[----:B--2---:R2:W5:Y:S01]  /*14b0*/  LDG.E R157, desc[UR42][R4.64] ;  /* 0x0000002a049d7981 */ /* 0x004562000c1e1900 */
[----:B------:R-:W-:Y:S01]  /*14c0*/  MOV R154, 0x1 ;  /* 0x00000001009a7802 */ /* 0x000fe20000000f00 */
[----:B------:R-:W-:Y:S06]  /*14d0*/  BRA `(.L_x_18) ;  /* 0x00000000000c7947 */ /* 0x000fec0003800000 */
.L_x_19:
[----:B------:R-:W-:Y:S01]  /*14e0*/  ULDC UR4, c[0x0][0x580] ;  /* 0x0001600000047ab9 */ /* 0x000fe20000000800 */
[----:B------:R-:W-:Y:S02]  /*14f0*/  IMAD.MOV.U32 R154, RZ, RZ, 0x1 ;  /* 0x00000001ff9a7424 */ /* 0x000fe400078e00ff */
[----:B------:R-:W-:-:S07]  /*1500*/  IMAD.U32 R157, RZ, RZ, UR4 ;  /* 0x00000004ff9d7e24 */ /* 0x000fce000f8e00ff */
.L_x_18:
[----:B------:R-:W-:Y:S02]  /*1510*/  ULDC.64 UR4, c[0x0][0x5b0] ;  /* 0x00016c0000047ab9 */ /* 0x000fe40000000a00 */
[----:B------:R-:W-:-:S04]  /*1520*/  ISETP.NE.U32.AND P0, PT, RZ, UR4, PT ;  /* 0x00000004ff007c0c */ /* 0x000fc8000bf05070 */
[----:B------:R-:W-:-:S13]  /*1530*/  ISETP.NE.AND.EX P0, PT, RZ, UR5, PT, P0 ;  /* 0x00000005ff007c0c */ /* 0x000fda000bf05300 */
[----:B------:R-:W-:Y:S05]  /*1540*/  @P0 BRA `(.L_x_20) ;  /* 0x0000000000240947 */ /* 0x000fea0003800000 */
[----:B------:R-:W-:Y:S02]  /*1550*/  ULDC.64 UR4, c[0x0][0x5a8] ;  /* 0x00016a0000047ab9 */ /* 0x000fe40000000a00 */
[----:B------:R-:W-:-:S04]  /*1560*/  ISETP.NE.U32.AND P0, PT, RZ, UR4, PT ;  /* 0x00000004ff007c0c */ /* 0x000fc8000bf05070 */
[----:B------:R-:W-:-:S13]  /*1570*/  ISETP.NE.AND.EX P0, PT, RZ, UR5, PT, P0 ;  /* 0x00000005ff007c0c */ /* 0x000fda000bf05300 */
[----:B------:R-:W-:Y:S05]  /*1580*/  @!P0 BRA `(.L_x_21) ;  /* 0x00000000000c8947 */ /* 0x000fea0003800000 */
[----:B------:R-:W3:Y:S02]  /*1590*/  LDC.64 R158, c[0x0][0x5a8] ;  /* 0x00016a00ff9e7b82 */ /* 0x000ee40000000a00 */
[----:B---3--:R3:W5:Y:S01]  /*15a0*/  LDG.E R158, desc[UR42][R158.64] ;  /* 0x0000002a9e9e7981 */ /* 0x008762000c1e1900 */
[----:B------:R-:W-:Y:S05]  /*15b0*/  BRA `(.L_x_20) ;  /* 0x0000000000087947 */ /* 0x000fea0003800000 */
.L_x_21:
[----:B------:R-:W-:Y:S02]  /*15c0*/  ULDC UR4, c[0x0][0x5a0] ;  /* 0x0001680000047ab9 */ /* 0x000fe40000000800 */
[----:B------:R-:W-:-:S07]  /*15d0*/  MOV R158, UR4 ;  /* 0x00000004009e7c02 */ /* 0x000fce0008000f00 */
.L_x_20:
[----:B------:R-:W-:Y:S01]  /*15e0*/  LOP3.LUT P1, RZ, R0, 0xff, RZ, 0xc0, !PT ;  /* 0x000000ff00ff7812 */ /* 0x000fe2000782c0ff */
[----:B------:R-:W-:Y:S01]  /*15f0*/  UMOV UR36, URZ ;  /* 0x0000003f00247c82 */ /* 0x000fe20008000000 */
[----:B------:R-:W-:-:S11]  /*1600*/  PLOP3.LUT P0, PT, PT, PT, PT, 0x80, 0x0 ;  /* 0x000000000000781c */ /* 0x000fd60003f0f070 */
[----:B------:R-:W-:Y:S05]  /*1610*/  @!P1 BRA `(.L_x_22) ;  /* 0x0000005800f49947 */ /* 0x000fea0003800000 */
[----:B------:R-:W-:Y:S01]  /*1620*/  ULDC UR4, c[0x0][0x28c] ;  /* 0x0000a30000047ab9 */ /* 0x000fe20000000800 */
[----:B------:R-:W-:Y:S01]  /*1630*/  IMAD.MOV.U32 R162, RZ, RZ, 0x10 ;  /* 0x00000010ffa27424 */ /* 0x000fe200078e00ff */
[----:B------:R-:W-:Y:S01]  /*1640*/  UIADD3 UR4, UR4, 0x3f, URZ ;  /* 0x0000003f04047890 */ /* 0x000fe2000fffe03f */
[----:B------:R-:W-:Y:S01]  /*1650*/  LOP3.LUT P0, RZ, R18, 0x4, RZ, 0xc0, !PT ;  /* 0x0000000412ff7812 */ /* 0x000fe2000780c0ff */
[----:B-----5:R-:W-:Y:S01]  /*1660*/  IMAD.MOV.U32 R160, RZ, RZ, R157 ;  /* 0x000000ffffa07224 */ /* 0x020fe200078e009d */
[----:B------:R-:W-:Y:S01]  /*1670*/  LOP3.LUT R164, R22, 0x1, RZ, 0xfc, !PT ;  /* 0x0000000116a47812 */ /* 0x000fe200078efcff */
[----:B------:R-:W-:Y:S01]  /*1680*/  USHF.R.S32.HI UR5, URZ, 0x1f, UR4 ;  /* 0x0000001f3f057899 */ /* 0x000fe20008011404 */
[----:B------:R-:W-:Y:S01]  /*1690*/  LOP3.LUT R166, R19, 0x1, RZ, 0xfc, !PT ;  /* 0x0000000113a67812 */ /* 0x000fe200078efcff */
[----:B------:R-:W-:Y:S01]  /*16a0*/  ULDC.64 UR54, c[0x0][0x198] ;  /* 0x0000660000367ab9 */ /* 0x000fe20000000a00 */
[C---:B---3--:R-:W-:Y:S01]  /*16b0*/  PRMT R159, R154.reuse, 0x7610, R159 ;  /* 0x000076109a9f7816 */ /* 0x048fe2000000009f */
[----:B------:R-:W-:Y:S01]  /*16c0*/  ULEA.HI UR5, UR5, UR4, URZ, 0x6 ;  /* 0x0000000405057291 */ /* 0x000fe2000f8f303f */
[----:B------:R-:W-:Y:S01]  /*16d0*/  PRMT R161, R154, 0x7610, R161 ;  /* 0x000076109aa17816 */ /* 0x000fe200000000a1 */
[----:B------:R-:W-:Y:S01]  /*16e0*/  UMOV UR39, URZ ;  /* 0x0000003f00277c82 */ /* 0x000fe20008000000 */
[----:B------:R-:W-:Y:S01]  /*16f0*/  MOV R163, R157 ;  /* 0x0000009d00a37202 */ /* 0x000fe20000000f00 */
[----:B------:R-:W-:Y:S01]  /*1700*/  UMOV UR48, URZ ;  /* 0x0000003f00307c82 */ /* 0x000fe20008000000 */
[----:B------:R-:W-:Y:S01]  /*1710*/  SEL R162, R162, 0xfffffff0, !P0 ;  /* 0xfffffff0a2a27807 */ /* 0x000fe20004000000 */
[----:B------:R-:W-:Y:S01]  /*1720*/  USHF.R.S32.HI UR50, URZ, 0x6, UR5 ;  /* 0x000000063f327899 */ /* 0x000fe20008011405 */
[----:B------:R-:W-:Y:S01]  /*1730*/  UMOV UR49, URZ ;  /* 0x0000003f00317c82 */ /* 0x000fe20008000000 */
[----:B------:R-:W-:-:S10]  /*1740*/  UMOV UR36, URZ ;  /* 0x0000003f00247c82 */ /* 0x000fd40008000000 */
.L_x_134:
[----:B------:R-:W-:Y:S01]  /*1750*/  LOP3.LUT R0, R18, 0x80, RZ, 0xc0, !PT ;  /* 0x0000008012007812 */ /* 0x000fe200078ec0ff */
[----:B------:R-:W3:Y:S01]  /*1760*/  S2UR UR51, SR_CgaCtaId ;  /* 0x00000000003379c3 */ /* 0x000ee20000008800 */
[----:B------:R-:W-:Y:S02]  /*1770*/  UMOV UR52, 0x400 ;  /* 0x0000040000347882 */ /* 0x000fe40000000000 */
[----:B------:R-:W-:-:S06]  /*1780*/  SHF.R.U32.HI R0, RZ, 0x7, R0 ;  /* 0x00000007ff007819 */ /* 0x000fcc0000011600 */
[----:B------:R-:W4:Y:S01]  /*1790*/  SHFL.IDX PT, R0, R0, RZ, 0x1f ;  /* 0x00001fff00007589 */ /* 0x000f2200000e0000 */
[----:B---3--:R-:W-:Y:S01]  /*17a0*/  ULEA UR52, UR51, UR52, 0x18 ;  /* 0x0000003433347291 */ /* 0x008fe2000f8ec03f */
[----:B----4-:R-:W-:-:S13]  /*17b0*/  R2UR UR4, R0 ;  /* 0x00000000000472ca */ /* 0x010fda00000e0000 */
[----:B------:R-:W-:-:S04]  /*17c0*/  ULEA.HI UR5, UR4, UR4, URZ, 0x1 ;  /* 0x0000000404057291 */ /* 0x000fc8000f8f083f */
[----:B------:R-:W-:-:S04]  /*17d0*/  ULOP3.LUT UR5, UR5, 0x7fffe, URZ, 0xc0, !UPT ;  /* 0x0007fffe05057892 */ /* 0x000fc8000f8ec03f */
[----:B------:R-:W-:-:S03]  /*17e0*/  UIADD3 UR5, UR4, -UR5, URZ ;  /* 0x8000000504057290 */ /* 0x000fc6000fffe03f */
[----:B------:R-:W-:Y:S01]  /*17f0*/  ULDC UR4, c[0x0][0x28c] ;  /* 0x0000a30000047ab9 */ /* 0x000fe20000000800 */
[----:B------:R-:W-:Y:S01]  /*1800*/  ULEA UR5, UR5, UR52, 0xd ;  /* 0x0000003405057291 */ /* 0x000fe2000f8e683f */
[----:B------:R-:W-:-:S03]  /*1810*/  ISETP.LT.AND P0, PT, RZ, UR4, PT ;  /* 0x00000004ff007c0c */ /* 0x000fc6000bf01270 */
[----:B------:R-:W-:-:S04]  /*1820*/  UIADD3 UR5, UR5, 0x8400, URZ ;  /* 0x0000840005057890 */ /* 0x000fc8000fffe03f */
[----:B------:R-:W-:-:S04]  /*1830*/  USHF.R.U32.HI UR5, URZ, 0x4, UR5 ;  /* 0x000000043f057899 */ /* 0x000fc80008011605 */
[----:B------:R-:W-:Y:S02]  /*1840*/  ULOP3.LUT UR44, UR5, 0x3fff, URZ, 0xc0, !UPT ;  /* 0x00003fff052c7892 */ /* 0x000fe4000f8ec03f */
[----:B-1----:R-:W-:Y:S10]  /*1850*/  @P0 BRA `(.L_x_23) ;  /* 0x0000000000400947 */ /* 0x002ff40003800000 */
[----:B------:R-:W-:Y:S01]  /*1860*/  MOV R0, 0x0 ;  /* 0x0000000000007802 */ /* 0x000fe20000000f00 */
[----:B------:R-:W-:Y:S01]  /*1870*/  ULDC.64 UR4, c[0x4][0x70] ;  /* 0x01001c0000047ab9 */ /* 0x000fe20000000a00 */
[----:B------:R-:W-:Y:S01]  /*1880*/  ULDC.64 UR6, c[0x4][0x8] ;  /* 0x0100020000067ab9 */ /* 0x000fe20000000a00 */
[----:B--2---:R-:W-:Y:S01]  /*1890*/  IMAD.U32 R4, RZ, RZ, UR4 ;  /* 0x00000004ff047e24 */ /* 0x004fe2000f8e00ff */
[----:B------:R2:W3:Y:S01]  /*18a0*/  LDC.64 R14, c[0x4][R0] ;  /* 0x01000000000e7b82 */ /* 0x0004e20000000a00 */
[----:B------:R-:W-:Y:S01]  /*18b0*/  IMAD.U32 R5, RZ, RZ, UR5 ;  /* 0x00000005ff057e24 */ /* 0x000fe2000f8e00ff */
[----:B------:R-:W-:Y:S01]  /*18c0*/  ULDC.64 UR4, c[0x4][0x78] ;  /* 0x01001e0000047ab9 */ /* 0x000fe20000000a00 */
[----:B------:R-:W-:Y:S01]  /*18d0*/  IMAD.U32 R10, RZ, RZ, UR6 ;  /* 0x00000006ff0a7e24 */ /* 0x000fe2000f8e00ff */
[----:B------:R-:W-:Y:S01]  /*18e0*/  MOV R6, UR4 ;  /* 0x0000000400067c02 */ /* 0x000fe20008000f00 */
[----:B------:R-:W-:Y:S01]  /*18f0*/  IMAD.U32 R7, RZ, RZ, UR5 ;  /* 0x00000005ff077e24 */ /* 0x000fe2000f8e00ff */
[----:B------:R-:W-:Y:S01]  /*1900*/  MOV R11, UR7 ;  /* 0x00000007000b7c02 */ /* 0x000fe20008000f00 */
[----:B------:R-:W-:Y:S01]  /*1910*/  IMAD.MOV.U32 R8, RZ, RZ, 0x1e1 ;  /* 0x000001e1ff087424 */ /* 0x000fe200078e00ff */
[----:B------:R-:W-:Y:S01]  /*1920*/  MOV R13, RZ ;  /* 0x000000ff000d7202 */ /* 0x000fe20000000f00 */
[----:B--2---:R-:W-:-:S07]  /*1930*/  IMAD.MOV.U32 R12, RZ, RZ, 0x1 ;  /* 0x00000001ff0c7424 */ /* 0x004fce00078e00ff */
[----:B------:R-:W-:-:S07]  /*1940*/  LEPC R20, `(.L_x_23) ;  /* 0x000000001014794e */ /* 0x000fce0000000000 */
[----:B-1-3--:R-:W-:Y:S05]  /*1950*/  CALL.ABS.NOINC R14 ;  /* 0x000000000e007343 */ /* 0x00afea0003c00000 */
.L_x_23:
[----:B------:R-:W-:-:S13]  /*1960*/  ISETP.NE.AND P0, PT, R164, 0x3, PT ;  /* 0x00000003a400780c */ /* 0x000fda0003f05270 */
[----:B------:R-:W-:Y:S05]  /*1970*/  @!P0 BRA `(.L_x_24) ;  /* 0x0000000000048947 */ /* 0x000fea0003800000 */
[----:B-1----:R-:W-:Y:S01]  /*1980*/  BPT.TRAP 0x1 ;  /* 0x000000040000795c */ /* 0x002fe20000300000 */
.L_x_24:
[----:B------:R-:W-:Y:S02]  /*1990*/  IMAD.U32 R3, RZ, RZ, UR49 ;  /* 0x00000031ff037e24 */ /* 0x000fe4000f8e00ff */
[----:B------:R-:W-:-:S03]  /*19a0*/  IMAD.U32 R0, RZ, RZ, UR48 ;  /* 0x00000030ff007e24 */ /* 0x000fc6000f8e00ff */
[----:B------:R-:W-:Y:S02]  /*19b0*/  LEA R3, R3, UR52, 0x3 ;  /* 0x0000003403037c11 */ /* 0x000fe4000f8e18ff */
[----:B------:R-:W-:-:S04]  /*19c0*/  SHF.L.U32 R0, R0, 0x1f, RZ ;  /* 0x0000001f00007819 */ /* 0x000fc800000006ff */
[----:B------:R3:W4:Y:S01]  /*19d0*/  SYNCS.PHASECHK.TRANS64.TRYWAIT P1, [R3+URZ], R0 ;  /* 0x00000000030075a7 */ /* 0x000722000802017f */
[----:B------:R-:W-:Y:S05]  /*19e0*/  @!P0 BRA `(.L_x_25) ;  /* 0x0000000000048947 */ /* 0x000fea0003800000 */
[----:B-1----:R-:W-:Y:S01]  /*19f0*/  BPT.TRAP 0x1 ;  /* 0x000000040000795c */ /* 0x002fe20000300000 */
.L_x_25:
[----:B----4-:R-:W-:Y:S05]  /*1a00*/  @P1 BRA `(.L_x_26) ;  /* 0x0000000000081947 */ /* 0x010fea0003800000 */
[----:B------:R-:W4:Y:S02]  /*1a10*/  SYNCS.PHASECHK.TRANS64.TRYWAIT P1, [R3+URZ], R0 ;  /* 0x00000000030075a7 */ /* 0x000f24000802017f */
[----:B----4-:R-:W-:Y:S05]  /*1a20*/  @!P1 BRA `(.L_x_27) ;  /* 0x0000008400f49947 */ /* 0x010fea0003800000 */
.L_x_26:
[----:B------:R-:W-:-:S04]  /*1a30*/  UISETP.LT.AND UP0, UPT, UR50, 0x1, UPT ;  /* 0x000000013200788c */ /* 0x000fc8000bf01270 */
[----:B------:R-:W-:-:S06]  /*1a40*/  USEL UR4, UR50, 0x1, UP0 ;  /* 0x0000000132047887 */ /* 0x000fcc0008000000 */
[----:B---34-:R-:W-:Y:S01]  /*1a50*/  MOV R0, UR4 ;  /* 0x0000000400007c02 */ /* 0x018fe20008000f00 */
[----:B------:R-:W-:Y:S05]  /*1a60*/  WARPSYNC.ALL ;  /* 0x0000000000007948 */ /* 0x000fea0003800000 */
[----:B------:R-:W-:-:S04]  /*1a70*/  IADD3 R0, -R0, UR50, RZ ;  /* 0x0000003200007c10 */ /* 0x000fc8000fffe1ff */
[----:B------:R-:W-:Y:S01]  /*1a80*/  ISETP.GE.AND P1, PT, R0, 0x1, PT ;  /* 0x000000010000780c */ /* 0x000fe20003f26270 */
[----:B------:R-:W-:Y:S01]  /*1a90*/  UIADD3 UR4, UR52, 0x28400, URZ ;  /* 0x0002840034047890 */ /* 0x000fe2000fffe03f */
[----:B------:R-:W-:Y:S01]  /*1aa0*/  WARPGROUP.ARRIVE ;  /* 0x00000000000079c5 */ /* 0x000fe20000000000 */
[----:B------:R-:W-:Y:S01]  /*1ab0*/  UMOV UR9, 0x40000040 ;  /* 0x4000004000097882 */ /* 0x000fe20000000000 */
[----:B------:R-:W-:Y:S01]  /*1ac0*/  UMOV UR11, 0x40000040 ;  /* 0x40000040000b7882 */ /* 0x000fe20000000000 */
[----:B------:R-:W-:-:S04]  /*1ad0*/  USHF.R.U32.HI UR4, URZ, 0x4, UR4 ;  /* 0x000000043f047899 */ /* 0x000fc80008011604 */
[----:B------:R-:W-:Y:S02]  /*1ae0*/  ULOP3.LUT UR5, UR4, 0x3fff, URZ, 0xc0, !UPT ;  /* 0x00003fff04057892 */ /* 0x000fe4000f8ec03f */
[----:B------:R-:W-:Y:S02]  /*1af0*/  ULOP3.LUT UR4, UR44, 0x10000, URZ, 0xfc, !UPT ;  /* 0x000100002c047892 */ /* 0x000fe4000f8efc3f */
[----:B------:R-:W-:Y:S02]  /*1b00*/  ULOP3.LUT UR5, UR5, 0x10000, URZ, 0xfc, !UPT ;  /* 0x0001000005057892 */ /* 0x000fe4000f8efc3f */
[----:B------:R-:W-:Y:S02]  /*1b10*/  ULEA UR6, UR49, UR4, 0xb ;  /* 0x0000000431067291 */ /* 0x000fe4000f8e583f */
[----:B------:R-:W-:-:S05]  /*1b20*/  ULEA UR7, UR49, UR5, 0xa ;  /* 0x0000000531077291 */ /* 0x000fca000f8e503f */
[----:B------:R-:W-:Y:S02]  /*1b30*/  UMOV UR8, UR6 ;  /* 0x0000000600087c82 */ /* 0x000fe40008000000 */
[----:B------:R-:W-:Y:S02]  /*1b40*/  UMOV UR10, UR7 ;  /* 0x00000007000a7c82 */ /* 0x000fe40008000000 */
[----:B------:R-:W-:Y:S01]  /*1b50*/  HGMMA.64x128x16.F32 R88, gdesc[UR8], RZ, !UPT, gsb0 ;  /* 0x01e00000085879f0 */ /* 0x000fe2000c0008ff */
[----:B------:R-:W-:Y:S01]  /*1b60*/  UIADD3 UR8, UR6, 0x400, URZ ;  /* 0x0000040006087890 */ /* 0x000fe2000fffe03f */
[----:B------:R-:W-:Y:S01]  /*1b70*/  UMOV UR9, 0x40000040 ;  /* 0x4000004000097882 */ /* 0x000fe20000000000 */
[----:B------:R-:W-:Y:S02]  /*1b80*/  WARPGROUP.DEPBAR.LE gsb0, 0x0 ;  /* 0x00008000000079c5 */ /* 0x000fe40000010000 */
[----:B------:R-:W-:-:S07]  /*1b90*/  WARPGROUP.ARRIVE ;  /* 0x00000000000079c5 */ /* 0x000fce0000000000 */
[----:B------:R-:W-:Y:S01]  /*1ba0*/  HGMMA.64x128x16.F32 R24, gdesc[UR8], RZ, !UPT, gsb0 ;  /* 0x01e00000081879f0 */ /* 0x000fe2000c0008ff */
[----:B------:R-:W-:Y:S02]  /*1bb0*/  UIADD3 UR8, UR6, 0x2, URZ ;  /* 0x0000000206087890 */ /* 0x000fe4000fffe03f */
[----:B------:R-:W-:Y:S01]  /*1bc0*/  UIADD3 UR10, UR7, 0x2, URZ ;  /* 0x00000002070a7890 */ /* 0x000fe2000fffe03f */
[----:B------:R-:W-:Y:S01]  /*1bd0*/  UMOV UR9, 0x40000040 ;  /* 0x4000004000097882 */ /* 0x000fe20000000000 */
[----:B------:R-:W-:Y:S01]  /*1be0*/  UMOV UR11, 0x40000040 ;  /* 0x40000040000b7882 */ /* 0x000fe20000000000 */
[----:B------:R-:W-:Y:S02]  /*1bf0*/  WARPGROUP.DEPBAR.LE gsb0, 0x0 ;  /* 0x00008000000079c5 */ /* 0x000fe40000010000 */
[----:B------:R-:W-:-:S06]  /*1c00*/  WARPGROUP.ARRIVE ;  /* 0x00000000000079c5 */ /* 0x000fcc0000000000 */
[----:B------:R-:W-:Y:S01]  /*1c10*/  HGMMA.64x128x16.F32 R88, gdesc[UR8], R88, gsb0 ;  /* 0x01e00000085879f0 */ /* 0x000fe20008000858 */
[----:B------:R-:W-:Y:S01]  /*1c20*/  UIADD3 UR8, UR6, 0x402, URZ ;  /* 0x0000040206087890 */ /* 0x000fe2000fffe03f */
[----:B------:R-:W-:Y:S01]  /*1c30*/  UMOV UR9, 0x40000040 ;  /* 0x4000004000097882 */ /* 0x000fe20000000000 */
[----:B------:R-:W-:Y:S02]  /*1c40*/  WARPGROUP.DEPBAR.LE gsb0, 0x0 ;  /* 0x00008000000079c5 */ /* 0x000fe40000010000 */
[----:B------:R-:W-:-:S07]  /*1c50*/  WARPGROUP.ARRIVE ;  /* 0x00000000000079c5 */ /* 0x000fce0000000000 */
[----:B------:R-:W-:Y:S01]  /*1c60*/  HGMMA.64x128x16.F32 R24, gdesc[UR8], R24, gsb0 ;  /* 0x01e00000081879f0 */ /* 0x000fe20008000818 */
        /* <DEDUP_REMOVED lines=23> */
[----:B------:R-:W-:Y:S03]  /*1de0*/  HGMMA.64x128x16.F32 R24, gdesc[UR8], R24, gsb0 ;  /* 0x01e00000081879f0 */ /* 0x000fe60008000818 */
[----:B------:R-:W-:Y:S02]  /*1df0*/  WARPGROUP.DEPBAR.LE gsb0, 0x0 ;  /* 0x00008000000079c5 */ /* 0x000fe40000010000 */
[----:B------:R-:W-:Y:S05]  /*1e00*/  @!P1 BRA `(.L_x_28) ;  /* 0x0000000400609947 */ /* 0x000fea0003800000 */
[----:B------:R-:W-:Y:S02]  /*1e10*/  UIADD3 UR6, UR49, 0x1, URZ ;  /* 0x0000000131067890 */ /* 0x000fe4000fffe03f */
[----:B------:R-:W-:Y:S02]  /*1e20*/  IMAD.U32 R3, RZ, RZ, UR49 ;  /* 0x00000031ff037e24 */ /* 0x000fe4000f8e00ff */
[----:B------:R-:W-:-:S04]  /*1e30*/  UISETP.NE.AND UP0, UPT, UR6, 0x4, UPT ;  /* 0x000000040600788c */ /* 0x000fc8000bf05270 */
[----:B------:R-:W-:Y:S02]  /*1e40*/  USEL UR7, URZ, 0x1, UP0 ;  /* 0x000000013f077887 */ /* 0x000fe40008000000 */
[----:B------:R-:W-:Y:S02]  /*1e50*/  USEL UR6, UR6, URZ, UP0 ;  /* 0x0000003f06067287 */ /* 0x000fe40008000000 */
[----:B------:R-:W-:-:S06]  /*1e60*/  ULOP3.LUT UR7, UR48, UR7, URZ, 0x3c, !UPT ;  /* 0x0000000730077292 */ /* 0x000fcc000f8e3c3f */
[----:B------:R-:W-:-:S07]  /*1e70*/  IMAD.U32 R6, RZ, RZ, UR7 ;  /* 0x00000007ff067e24 */ /* 0x000fce000f8e00ff */
.L_x_35:
[----:B------:R-:W-:Y:S05]  /*1e80*/  @!P0 BRA `(.L_x_29) ;  /* 0x0000000000048947 */ /* 0x000fea0003800000 */
[----:B-1----:R-:W-:Y:S01]  /*1e90*/  BPT.TRAP 0x1 ;  /* 0x000000040000795c */ /* 0x002fe20000300000 */
.L_x_29:
[----:B------:R-:W-:Y:S01]  /*1ea0*/  ULEA UR7, UR6, UR52, 0x3 ;  /* 0x0000003406077291 */ /* 0x000fe2000f8e183f */
[----:B--2---:R-:W-:-:S08]  /*1eb0*/  SHF.L.U32 R4, R6, 0x1f, RZ ;  /* 0x0000001f06047819 */ /* 0x004fd000000006ff */
[----:B------:R2:W3:Y:S01]  /*1ec0*/  SYNCS.PHASECHK.TRANS64.TRYWAIT P1, [UR7], R4 ;  /* 0x00000004ff0075a7 */ /* 0x0004e20008020147 */
[----:B------:R-:W-:Y:S05]  /*1ed0*/  @!P0 BRA `(.L_x_30) ;  /* 0x0000000000048947 */ /* 0x000fea0003800000 */
[----:B-1----:R-:W-:Y:S01]  /*1ee0*/  BPT.TRAP 0x1 ;  /* 0x000000040000795c */ /* 0x002fe20000300000 */
.L_x_30:
[----:B---3--:R-:W-:Y:S05]  /*1ef0*/  @P1 BRA `(.L_x_31) ;  /* 0x0000000000081947 */ /* 0x008fea0003800000 */
[----:B------:R-:W3:Y:S02]  /*1f00*/  SYNCS.PHASECHK.TRANS64.TRYWAIT P1, [UR7], R4 ;  /* 0x00000004ff0075a7 */ /* 0x000ee40008020147 */
[----:B---3--:R-:W-:Y:S05]  /*1f10*/  @!P1 BRA `(.L_x_32) ;  /* 0x0000008000cc9947 */ /* 0x008fea0003800000 */
.L_x_31:
[----:B------:R-:W-:Y:S01]  /*1f20*/  ULEA UR7, UR6, UR4, 0xb ;  /* 0x0000000406077291 */ /* 0x000fe2000f8e583f */
[----:B------:R-:W-:Y:S01]  /*1f30*/  WARPGROUP.ARRIVE ;  /* 0x00000000000079c5 */ /* 0x000fe20000000000 */
[----:B------:R-:W-:Y:S01]  /*1f40*/  ULEA UR12, UR6, UR5, 0xa ;  /* 0x00000005060c7291 */ /* 0x000fe2000f8e503f */
[----:B------:R-:W-:Y:S01]  /*1f50*/  UMOV UR9, 0x40000040 ;  /* 0x4000004000097882 */ /* 0x000fe20000000000 */
[----:B------:R-:W-:-:S03]  /*1f60*/  UMOV UR11, 0x40000040 ;  /* 0x40000040000b7882 */ /* 0x000fc60000000000 */
[----:B------:R-:W-:Y:S02]  /*1f70*/  UMOV UR8, UR7 ;  /* 0x0000000700087c82 */ /* 0x000fe40008000000 */
[----:B------:R-:W-:Y:S02]  /*1f80*/  UMOV UR10, UR12 ;  /* 0x0000000c000a7c82 */ /* 0x000fe40008000000 */
        /* <DEDUP_REMOVED lines=44> */
[----:B-1----:R-:W-:Y:S01]  /*2250*/  BPT.TRAP 0x1 ;  /* 0x000000040000795c */ /* 0x002fe20000300000 */
.L_x_33:
[----:B------:R-:W-:-:S13]  /*2260*/  ISETP.NE.AND P1, PT, R152, RZ, PT ;  /* 0x000000ff9800720c */ /* 0x000fda0003f25270 */
[----:B--23--:R-:W-:-:S04]  /*2270*/  @P1 LEA R4, R3, UR52, 0x3 ;  /* 0x0000003403041c11 */ /* 0x00cfc8000f8e18ff */
[----:B------:R-:W-:-:S04]  /*2280*/  @P1 IADD3 R4, R4, 0x20, RZ ;  /* 0x0000002004041810 */ /* 0x000fc80007ffe0ff */
[----:B------:R-:W-:-:S04]  /*2290*/  @P1 PRMT R4, R153, 0x654, R4 ;  /* 0x0000065499041816 */ /* 0x000fc80000000004 */
[----:B------:R2:W-:Y:S01]  /*22a0*/  @P1 SYNCS.ARRIVE.TRANS64.RED.A1T0 RZ, [R4+URZ], RZ ;  /* 0x000000ff04ff19a7 */ /* 0x0005e2000810043f */
[----:B------:R-:W-:-:S13]  /*22b0*/  ISETP.GT.U32.AND P1, PT, R22, 0x1, PT ;  /* 0x000000011600780c */ /* 0x000fda0003f24070 */
[----:B--2---:R-:W-:Y:S05]  /*22c0*/  @P1 BRA `(.L_x_34) ;  /* 0x0000000000041947 */ /* 0x004fea0003800000 */
[----:B-1----:R-:W-:Y:S01]  /*22d0*/  BPT.TRAP 0x1 ;  /* 0x000000040000795c */ /* 0x002fe20000300000 */
.L_x_34:
[----:B------:R-:W-:Y:S01]  /*22e0*/  UIADD3 UR6, UR6, 0x1, URZ ;  /* 0x0000000106067890 */ /* 0x000fe2000fffe03f */
[C---:B------:R-:W-:Y:S01]  /*22f0*/  ISETP.GT.AND P2, PT, R0.reuse, 0x1, PT ;  /* 0x000000010000780c */ /* 0x040fe20003f44270 */
[----:B------:R-:W-:Y:S02]  /*2300*/  VIADD R3, R3, 0x1 ;  /* 0x0000000103037836 */ /* 0x000fe40000000000 */
[----:B------:R-:W-:Y:S01]  /*2310*/  UISETP.NE.AND UP0, UPT, UR6, 0x4, UPT ;  /* 0x000000040600788c */ /* 0x000fe2000bf05270 */
[----:B------:R-:W-:Y:S02]  /*2320*/  VIADD R0, R0, 0xffffffff ;  /* 0xffffffff00007836 */ /* 0x000fe40000000000 */
[C---:B------:R-:W-:Y:S01]  /*2330*/  ISETP.NE.AND P1, PT, R3.reuse, 0x4, PT ;  /* 0x000000040300780c */ /* 0x040fe20003f25270 */
[----:B------:R-:W-:Y:S02]  /*2340*/  USEL UR7, URZ, 0x1, UP0 ;  /* 0x000000013f077887 */ /* 0x000fe40008000000 */
[----:B------:R-:W-:Y:S01]  /*2350*/  USEL UR6, UR6, URZ, UP0 ;  /* 0x0000003f06067287 */ /* 0x000fe20008000000 */
[----:B------:R-:W-:-:S03]  /*2360*/  SEL R3, R3, RZ, P1 ;  /* 0x000000ff03037207 */ /* 0x000fc60000800000 */
[----:B------:R-:W-:Y:S01]  /*2370*/  LOP3.LUT R6, R6, UR7, RZ, 0x3c, !PT ;  /* 0x0000000706067c12 */ /* 0x000fe2000f8e3cff */
[----:B------:R-:W-:Y:S07]  /*2380*/  @P2 BRA `(.L_x_35) ;  /* 0xfffffff800bc2947 */ /* 0x000fee000383ffff */
.L_x_28:
[----:B------:R-:W3:Y:S02]  /*2390*/  LDC R0, c[0x0][0x28c] ;  /* 0x0000a300ff007b82 */ /* 0x000ee40000000800 */
[----:B---3--:R-:W-:-:S13]  /*23a0*/  ISETP.GE.AND P1, PT, R0, 0x1, PT ;  /* 0x000000010000780c */ /* 0x008fda0003f26270 */
[----:B------:R-:W-:Y:S05]  /*23b0*/  @!P1 BRA `(.L_x_36) ;  /* 0x0000000000449947 */ /* 0x000fea0003800000 */
[----:B------:R-:W-:Y:S05]  /*23c0*/  @!P0 BRA `(.L_x_37) ;  /* 0x0000000000048947 */ /* 0x000fea0003800000 */
[----:B-1----:R-:W-:Y:S01]  /*23d0*/  BPT.TRAP 0x1 ;  /* 0x000000040000795c */ /* 0x002fe20000300000 */
.L_x_37:
[----:B------:R-:W-:Y:S01]  /*23e0*/  ISETP.NE.AND P0, PT, R152, RZ, PT ;  /* 0x000000ff9800720c */ /* 0x000fe20003f05270 */
[----:B------:R-:W-:Y:S01]  /*23f0*/  UISETP.LT.AND UP1, UPT, UR50, 0x1, UPT ;  /* 0x000000013200788c */ /* 0x000fe2000bf21270 */
[----:B------:R-:W-:-:S11]  /*2400*/  IMAD.U32 R3, RZ, RZ, UR52 ;  /* 0x00000034ff037e24 */ /* 0x000fd6000f8e00ff */
[----:B------:R-:W-:-:S05]  /*2410*/  VOTEU.ANY UP0, P0 ;  /* 0x00000000003f7886 */ /* 0x000fca0000000100 */
[----:B------:R-:W-:-:S04]  /*2420*/  @UP0 USEL UR4, UR50, 0x1, UP1 ;  /* 0x0000000132040887 */ /* 0x000fc80008800000 */
[----:B------:R-:W-:-:S06]  /*2430*/  @UP0 UIADD3 UR4, UR49, UR50, -UR4 ;  /* 0x0000003231040290 */ /* 0x000fcc000fffe804 */
[----:B------:R-:W-:-:S05]  /*2440*/  MOV R0, UR4 ;  /* 0x0000000400007c02 */ /* 0x000fca0008000f00 */
[----:B------:R-:W-:-:S05]  /*2450*/  @P0 IMAD.SHL.U32 R0, R0, 0x8, RZ ;  /* 0x0000000800000824 */ /* 0x000fca00078e00ff */
[----:B------:R-:W-:-:S04]  /*2460*/  @P0 LOP3.LUT R0, R0, 0x18, RZ, 0xc0, !PT ;  /* 0x0000001800000812 */ /* 0x000fc800078ec0ff */
[----:B------:R-:W-:-:S04]  /*2470*/  @P0 IADD3 R0, R3, 0x20, R0 ;  /* 0x0000002003000810 */ /* 0x000fc80007ffe000 */
[----:B------:R-:W-:-:S04]  /*2480*/  @P0 PRMT R0, R153, 0x654, R0 ;  /* 0x0000065499000816 */ /* 0x000fc80000000000 */
[----:B------:R3:W-:Y:S01]  /*2490*/  @P0 SYNCS.ARRIVE.TRANS64.RED.A1T0 RZ, [R0+URZ], RZ ;  /* 0x000000ff00ff09a7 */ /* 0x0007e2000810043f */
[----:B------:R-:W-:-:S13]  /*24a0*/  ISETP.GT.U32.AND P0, PT, R22, 0x1, PT ;  /* 0x000000011600780c */ /* 0x000fda0003f04070 */
[----:B---3--:R-:W-:Y:S05]  /*24b0*/  @P0 BRA `(.L_x_36) ;  /* 0x0000000000040947 */ /* 0x008fea0003800000 */
[----:B-1----:R-:W-:Y:S01]  /*24c0*/  BPT.TRAP 0x1 ;  /* 0x000000040000795c */ /* 0x002fe20000300000 */
.L_x_36:
[----:B------:R-:W-:Y:S01]  /*24d0*/  UIADD3 UR4, UR52, 0x200, URZ ;  /* 0x0000020034047890 */ /* 0x000fe2000fffe03f */
[----:B------:R-:W-:Y:S02]  /*24e0*/  R2UR UR46, R156 ;  /* 0x000000009c2e72ca */ /* 0x000fe400000e0000 */
[----:B------:R-:W-:Y:S01]  /*24f0*/  R2UR UR45, R155 ;  /* 0x000000009b2d72ca */ /* 0x000fe200000e0000 */
[----:B------:R-:W-:-:S06]  /*2500*/  ULOP3.LUT UP0, URZ, UR4, 0x1bf, URZ, 0xc0, !UPT ;  /* 0x000001bf043f7892 */ /* 0x000fcc000f80c03f */
[----:B------:R-:W-:-:S04]  /*2510*/  PLOP3.LUT P0, PT, PT, PT, UP0, 0x80, 0x0 ;  /* 0x000000000000781c */ /* 0x000fc80003f0f008 */
[----:B------:R-:W-:Y:S02]  /*2520*/  USHF.L.U32 UR46, UR46, 0x8, URZ ;  /* 0x000000082e2e7899 */ /* 0x000fe4000800063f */
[----:B------:R-:W-:-:S07]  /*2530*/  USHF.L.U32 UR45, UR45, 0x7, URZ ;  /* 0x000000072d2d7899 */ /* 0x000fce000800063f */
[----:B------:R-:W-:Y:S05]  /*2540*/  @!P0 BRA `(.L_x_38) ;  /* 0x00000000007c8947 */ /* 0x000fea0003800000 */
[----:B------:R-:W-:Y:S01]  /*2550*/  MOV R23, 0x0 ;  /* 0x0000000000177802 */ /* 0x000fe20000000f00 */
[----:B------:R-:W-:Y:S01]  /*2560*/  ULDC.64 UR4, c[0x4][0x80] ;  /* 0x0100200000047ab9 */ /* 0x000fe20000000a00 */
[----:B------:R-:W-:Y:S01]  /*2570*/  ULDC.64 UR6, c[0x4][0x10] ;  /* 0x0100040000067ab9 */ /* 0x000fe20000000a00 */
[----:B--2---:R-:W-:Y:S01]  /*2580*/  MOV R4, UR4 ;  /* 0x0000000400047c02 */ /* 0x004fe20008000f00 */
[----:B------:R2:W3:Y:S01]  /*2590*/  LDC.64 R14, c[0x4][R23] ;  /* 0x01000000170e7b82 */ /* 0x0004e20000000a00 */
[----:B------:R-:W-:Y:S01]  /*25a0*/  IMAD.U32 R5, RZ, RZ, UR5 ;  /* 0x00000005ff057e24 */ /* 0x000fe2000f8e00ff */
[----:B------:R-:W-:Y:S01]  /*25b0*/  ULDC.64 UR4, c[0x4][0x88] ;  /* 0x0100220000047ab9 */ /* 0x000fe20000000a00 */
[----:B------:R-:W-:Y:S01]  /*25c0*/  IMAD.U32 R10, RZ, RZ, UR6 ;  /* 0x00000006ff0a7e24 */ /* 0x000fe2000f8e00ff */
[----:B------:R-:W-:Y:S01]  /*25d0*/  MOV R7, UR5 ;  /* 0x0000000500077c02 */ /* 0x000fe20008000f00 */
[----:B------:R-:W-:Y:S01]  /*25e0*/  IMAD.U32 R6, RZ, RZ, UR4 ;  /* 0x00000004ff067e24 */ /* 0x000fe2000f8e00ff */
[----:B------:R-:W-:Y:S01]  /*25f0*/  MOV R8, 0x70 ;  /* 0x0000007000087802 */ /* 0x000fe20000000f00 */
[----:B------:R-:W-:-:S02]  /*2600*/  IMAD.U32 R11, RZ, RZ, UR7 ;  /* 0x00000007ff0b7e24 */ /* 0x000fc4000f8e00ff */
[----:B------:R-:W-:Y:S02]  /*2610*/  IMAD.MOV.U32 R12, RZ, RZ, 0x1 ;  /* 0x00000001ff0c7424 */ /* 0x000fe400078e00ff */
[----:B--2---:R-:W-:-:S07]  /*2620*/  IMAD.MOV.U32 R13, RZ, RZ, RZ ;  /* 0x000000ffff0d7224 */ /* 0x004fce00078e00ff */
[----:B------:R-:W-:-:S07]  /*2630*/  LEPC R20, `(.L_x_39) ;  /* 0x000000001014794e */ /* 0x000fce0000000000 */
[----:B-1-3--:R-:W-:Y:S05]  /*2640*/  CALL.ABS.NOINC R14 ;  /* 0x000000000e007343 */ /* 0x00afea0003c00000 */
.L_x_39:
[----:B------:R1:W2:Y:S01]  /*2650*/  LDC.64 R14, c[0x4][R23] ;  /* 0x01000000170e7b82 */ /* 0x0002a20000000a00 */
[----:B------:R-:W-:Y:S01]  /*2660*/  ULDC.64 UR4, c[0x4][0x80] ;  /* 0x0100200000047ab9 */ /* 0x000fe20000000a00 */
[----:B------:R-:W-:Y:S01]  /*2670*/  ULDC.64 UR6, c[0x4][0x10] ;  /* 0x0100040000067ab9 */ /* 0x000fe20000000a00 */
[----:B------:R-:W-:Y:S01]  /*2680*/  MOV R4, UR4 ;  /* 0x0000000400047c02 */ /* 0x000fe20008000f00 */
        /* <DEDUP_REMOVED lines=8> */
[----:B-1----:R-:W-:-:S07]  /*2710*/  IMAD.MOV.U32 R13, RZ, RZ, RZ ;  /* 0x000000ffff0d7224 */ /* 0x002fce00078e00ff */
[----:B------:R-:W-:-:S07]  /*2720*/  LEPC R20, `(.L_x_38) ;  /* 0x000000001014794e */ /* 0x000fce0000000000 */
[----:B--2---:R-:W-:Y:S05]  /*2730*/  CALL.ABS.NOINC R14 ;  /* 0x000000000e007343 */ /* 0x004fea0003c00000 */
.L_x_38:
[----:B--2---:R-:W2:Y:S01]  /*2740*/  LDC R4, c[0x0][0x288] ;  /* 0x0000a200ff047b82 */ /* 0x004ea20000000800 */
[----:B------:R-:W-:Y:S01]  /*2750*/  ULDC.64 UR4, c[0x0][0x590] ;  /* 0x0001640000047ab9 */ /* 0x000fe20000000a00 */
[----:B------:R-:W-:Y:S01]  /*2760*/  SHF.R.U32.HI R0, RZ, 0x2, R18 ;  /* 0x00000002ff007819 */ /* 0x000fe20000011612 */
[----:B------:R-:W-:Y:S01]  /*2770*/  IMAD.U32 R168, RZ, RZ, UR5 ;  /* 0x00000005ffa87e24 */ /* 0x000fe2000f8e00ff */
[----:B------:R-:W-:Y:S01]  /*2780*/  MOV R167, UR4 ;  /* 0x0000000400a77c02 */ /* 0x000fe20008000f00 */
[----:B------:R-:W-:Y:S01]  /*2790*/  ULDC UR4, c[0x0][0x284] ;  /* 0x0000a10000047ab9 */ /* 0x000fe20000000800 */
[C---:B------:R-:W-:Y:S02]  /*27a0*/  LOP3.LUT R6, R18.reuse, 0xe0, RZ, 0xc0, !PT ;  /* 0x000000e012067812 */ /* 0x040fe400078ec0ff */
[----:B------:R-:W-:Y:S02]  /*27b0*/  ISETP.NE.U32.AND P1, PT, R167, RZ, PT ;  /* 0x000000ffa700720c */ /* 0x000fe40003f25070 */
[----:B------:R-:W-:-:S02]  /*27c0*/  LOP3.LUT R3, R18, 0x3, RZ, 0xc0, !PT ;  /* 0x0000000312037812 */ /* 0x000fc400078ec0ff */
[----:B------:R-:W-:Y:S02]  /*27d0*/  ISETP.NE.AND.EX P1, PT, R168, RZ, PT, P1 ;  /* 0x000000ffa800720c */ /* 0x000fe40003f25310 */
[----:B------:R-:W-:Y:S02]  /*27e0*/  LOP3.LUT R9, R0, 0x7, RZ, 0xc0, !PT ;  /* 0x0000000700097812 */ /* 0x000fe400078ec0ff */
[----:B------:R-:W-:Y:S01]  /*27f0*/  SHF.R.U32.HI R0, RZ, 0x1, R6 ;  /* 0x00000001ff007819 */ /* 0x000fe20000011606 */
[----:B--2---:R-:W-:-:S03]  /*2800*/  IMAD R4, R3, -0x2, R4 ;  /* 0xfffffffe03047824 */ /* 0x004fc600078e0204 */
[----:B------:R-:W-:Y:S01]  /*2810*/  IADD3 R3, -R0, UR4, -R9 ;  /* 0x0000000400037c10 */ /* 0x000fe2000fffe909 */
[----:B------:R-:W-:-:S04]  /*2820*/  IMAD R8, R155, -0x80, R4 ;  /* 0xffffff809b087824 */ /* 0x000fc800078e0204 */
[----:B------:R-:W-:Y:S01]  /*2830*/  IMAD R156, R156, -0x100, R3 ;  /* 0xffffff009c9c7824 */ /* 0x000fe200078e0203 */
[----:B------:R-:W-:Y:S06]  /*2840*/  @!P1 BRA `(.L_x_40) ;  /* 0x0000000000549947 */ /* 0x000fec0003800000 */
[----:B------:R-:W-:Y:S02]  /*2850*/  ULDC.64 UR4, c[0x0][0x588] ;  /* 0x0001620000047ab9 */ /* 0x000fe40000000a00 */
[----:B------:R-:W-:-:S04]  /*2860*/  ISETP.NE.U32.AND P0, PT, RZ, UR4, PT ;  /* 0x00000004ff007c0c */ /* 0x000fc8000bf05070 */
[----:B------:R-:W-:-:S13]  /*2870*/  ISETP.NE.AND.EX P0, PT, RZ, UR5, PT, P0 ;  /* 0x00000005ff007c0c */ /* 0x000fda000bf05300 */
[----:B------:R-:W-:Y:S05]  /*2880*/  @!P0 BRA `(.L_x_41) ;  /* 0x0000000000288947 */ /* 0x000fea0003800000 */
[----:B------:R-:W2:Y:S01]  /*2890*/  LDC.64 R4, c[0x0][0x588] ;  /* 0x00016200ff047b82 */ /* 0x000ea20000000a00 */
[----:B------:R-:W-:-:S04]  /*28a0*/  IMAD R3, R167, UR47, RZ ;  /* 0x0000002fa7037c24 */ /* 0x000fc8000f8e02ff */
[----:B--2---:R-:W-:-:S05]  /*28b0*/  IMAD.WIDE R4, R3, 0x4, R4 ;  /* 0x0000000403047825 */ /* 0x004fca00078e0204 */
[----:B------:R-:W2:Y:S01]  /*28c0*/  LDG.E R157, desc[UR42][R4.64] ;  /* 0x0000002a049d7981 */ /* 0x000ea2000c1e1900 */
[----:B------:R-:W-:Y:S01]  /*28d0*/  IMAD.MOV.U32 R154, RZ, RZ, 0x1 ;  /* 0x00000001ff9a7424 */ /* 0x000fe200078e00ff */
[----:B------:R-:W-:Y:S01]  /*28e0*/  MOV R159, 0x1 ;  /* 0x00000001009f7802 */ /* 0x000fe20000000f00 */
[----:B------:R-:W-:Y:S02]  /*28f0*/  IMAD.MOV.U32 R161, RZ, RZ, 0x1 ;  /* 0x00000001ffa17424 */ /* 0x000fe400078e00ff */
[----:B--2---:R-:W-:Y:S01]  /*2900*/  IMAD.MOV.U32 R160, RZ, RZ, R157 ;  /* 0x000000ffffa07224 */ /* 0x004fe200078e009d */
[----:B------:R-:W-:Y:S01]  /*2910*/  MOV R163, R157 ;  /* 0x0000009d00a37202 */ /* 0x000fe20000000f00 */
[----:B------:R-:W-:Y:S06]  /*2920*/  BRA `(.L_x_40) ;  /* 0x00000000001c7947 */ /* 0x000fec0003800000 */
.L_x_41:
[----:B------:R-:W-:Y:S01]  /*2930*/  ULDC UR4, c[0x0][0x580] ;  /* 0x0001600000047ab9 */ /* 0x000fe20000000800 */
[----:B------:R-:W-:Y:S01]  /*2940*/  IMAD.MOV.U32 R154, RZ, RZ, 0x1 ;  /* 0x00000001ff9a7424 */ /* 0x000fe200078e00ff */
[----:B------:R-:W-:Y:S01]  /*2950*/  MOV R161, 0x1 ;  /* 0x0000000100a17802 */ /* 0x000fe20000000f00 */
[----:B------:R-:W-:Y:S01]  /*2960*/  IMAD.MOV.U32 R159, RZ, RZ, 0x1 ;  /* 0x00000001ff9f7424 */ /* 0x000fe200078e00ff */
[----:B------:R-:W-:Y:S01]  /*2970*/  MOV R163, UR4 ;  /* 0x0000000400a37c02 */ /* 0x000fe20008000f00 */
[----:B------:R-:W-:Y:S02]  /*2980*/  IMAD.U32 R157, RZ, RZ, UR4 ;  /* 0x00000004ff9d7e24 */ /* 0x000fe4000f8e00ff */
[----:B------:R-:W-:-:S07]  /*2990*/  IMAD.U32 R160, RZ, RZ, UR4 ;  /* 0x00000004ffa07e24 */ /* 0x000fce000f8e00ff */
.L_x_40:
[----:B------:R-:W2:Y:S02]  /*29a0*/  LDC.64 R10, c[0x0][0x5b0] ;  /* 0x00016c00ff0a7b82 */ /* 0x000ea40000000a00 */
[----:B--2---:R-:W-:-:S04]  /*29b0*/  ISETP.NE.U32.AND P0, PT, R10, RZ, PT ;  /* 0x000000ff0a00720c */ /* 0x004fc80003f05070 */
[----:B------:R-:W-:-:S13]  /*29c0*/  ISETP.NE.AND.EX P0, PT, R11, RZ, PT, P0 ;  /* 0x000000ff0b00720c */ /* 0x000fda0003f05300 */
[----:B------:R-:W-:Y:S05]  /*29d0*/  @!P0 BRA `(.L_x_42) ;  /* 0x00000000002c8947 */ /* 0x000fea0003800000 */
[----:B------:R-:W-:Y:S02]  /*29e0*/  ULDC.64 UR4, c[0x0][0x5a8] ;  /* 0x00016a0000047ab9 */ /* 0x000fe40000000a00 */
[----:B------:R-:W-:-:S04]  /*29f0*/  ISETP.NE.U32.AND P0, PT, RZ, UR4, PT ;  /* 0x00000004ff007c0c */ /* 0x000fc8000bf05070 */
[----:B------:R-:W-:-:S13]  /*2a00*/  ISETP.NE.AND.EX P0, PT, RZ, UR5, PT, P0 ;  /* 0x00000005ff007c0c */ /* 0x000fda000bf05300 */
[----:B------:R-:W-:Y:S05]  /*2a10*/  @!P0 BRA `(.L_x_43) ;  /* 0x0000000000148947 */ /* 0x000fea0003800000 */
[----:B------:R-:W2:Y:S01]  /*2a20*/  LDC.64 R4, c[0x0][0x5a8] ;  /* 0x00016a00ff047b82 */ /* 0x000ea20000000a00 */
[----:B------:R-:W-:-:S04]  /*2a30*/  IMAD R3, R10, UR47, RZ ;  /* 0x0000002f0a037c24 */ /* 0x000fc8000f8e02ff */
[----:B--2---:R-:W-:-:S05]  /*2a40*/  IMAD.WIDE R4, R3, 0x4, R4 ;  /* 0x0000000403047825 */ /* 0x004fca00078e0204 */
[----:B------:R2:W5:Y:S01]  /*2a50*/  LDG.E R158, desc[UR42][R4.64] ;  /* 0x0000002a049e7981 */ /* 0x000562000c1e1900 */
[----:B------:R-:W-:Y:S05]  /*2a60*/  BRA `(.L_x_42) ;  /* 0x0000000000087947 */ /* 0x000fea0003800000 */
.L_x_43:
[----:B------:R-:W-:Y:S02]  /*2a70*/  ULDC UR4, c[0x0][0x5a0] ;  /* 0x0001680000047ab9 */ /* 0x000fe40000000800 */
[----:B------:R-:W-:-:S07]  /*2a80*/  IMAD.U32 R158, RZ, RZ, UR4 ;  /* 0x00000004ff9e7e24 */ /* 0x000fce000f8e00ff */
.L_x_42:
[----:B------:R-:W3:Y:S01]  /*2a90*/  LDC.64 R10, c[0x0][0x5c0] ;  /* 0x00017000ff0a7b82 */ /* 0x000ee20000000a00 */
[----:B------:R-:W-:Y:S01]  /*2aa0*/  ULDC.64 UR4, c[0x0][0x588] ;  /* 0x0001620000047ab9 */ /* 0x000fe20000000a00 */
[----:B------:R-:W-:Y:S02]  /*2ab0*/  ISETP.EQ.U32.AND P4, PT, R167, RZ, PT ;  /* 0x000000ffa700720c */ /* 0x000fe40003f82070 */
[----:B------:R-:W-:Y:S02]  /*2ac0*/  ISETP.NE.U32.AND P3, PT, RZ, UR4, PT ;  /* 0x00000004ff007c0c */ /* 0x000fe4000bf65070 */
[----:B------:R-:W-:Y:S02]  /*2ad0*/  LOP3.LUT P5, RZ, R161, 0xff, RZ, 0xc0, !PT ;  /* 0x000000ffa1ff7812 */ /* 0x000fe400078ac0ff */
[----:B------:R-:W4:Y:S01]  /*2ae0*/  LDC R165, c[0x0][0x5c8] ;  /* 0x00017200ffa57b82 */ /* 0x000f220000000800 */
[----:B------:R-:W-:Y:S02]  /*2af0*/  ISETP.NE.AND.EX P3, PT, RZ, UR5, PT, P3 ;  /* 0x00000005ff007c0c */ /* 0x000fe4000bf65330 */
[----:B------:R-:W-:-:S02]  /*2b00*/  FSEL R0, R163, R160, !P5 ;  /* 0x000000a0a3007208 */ /* 0x000fc40006800000 */
[----:B------:R-:W-:Y:S02]  /*2b10*/  ISETP.EQ.OR.EX P4, PT, R168, RZ, !P3, P4 ;  /* 0x000000ffa800720c */ /* 0x000fe40005f82740 */
[----:B------:R-:W-:Y:S02]  /*2b20*/  PLOP3.LUT P0, PT, PT, PT, PT, 0x8, 0x0 ;  /* 0x000000000000781c */ /* 0x000fe40003f0e170 */
[----:B------:R-:W-:Y:S02]  /*2b30*/  PLOP3.LUT P3, PT, P3, PT, PT, 0x8, 0x0 ;  /* 0x000000000000781c */ /* 0x000fe40001f6e170 */
[C---:B------:R-:W-:Y:S02]  /*2b40*/  FSEL R160, R157.reuse, R160, !P1 ;  /* 0x000000a09da07208 */ /* 0x040fe40004800000 */
[----:B------:R-:W-:Y:S02]  /*2b50*/  FSEL R0, R157, R0, !P1 ;  /* 0x000000009d007208 */ /* 0x000fe40004800000 */
[----:B---3--:R-:W-:-:S04]  /*2b60*/  ISETP.NE.U32.AND P2, PT, R10, RZ, PT ;  /* 0x000000ff0a00720c */ /* 0x008fc80003f45070 */
[----:B------:R-:W-:-:S04]  /*2b70*/  ISETP.NE.AND.EX P2, PT, R11, RZ, PT, P2 ;  /* 0x000000ff0b00720c */ /* 0x000fc80003f45320 */
[----:B----4-:R-:W-:Y:S01]  /*2b80*/  FSEL R165, R165, RZ, !P2 ;  /* 0x000000ffa5a57208 */ /* 0x010fe20005000000 */
[----:B------:R-:W-:Y:S08]  /*2b90*/  @!P4 BRA `(.L_x_44) ;  /* 0x00000000003cc947 */ /* 0x000ff00003800000 */
[----:B------:R-:W-:Y:S04]  /*2ba0*/  BSSY B0, `(.L_x_44) ;  /* 0x000000e000007945 */ /* 0x000fe80003800000 */
[----:B------:R-:W-:Y:S05]  /*2bb0*/  @!P1 BRA `(.L_x_45) ;  /* 0x0000000000249947 */ /* 0x000fea0003800000 */
[----:B------:R-:W-:Y:S02]  /*2bc0*/  LOP3.LUT P4, RZ, R159, 0xff, RZ, 0xc0, !PT ;  /* 0x000000ff9fff7812 */ /* 0x000fe4000788c0ff */
[----:B------:R-:W-:Y:S02]  /*2bd0*/  PLOP3.LUT P0, PT, P3, PT, PT, 0x80, 0x0 ;  /* 0x000000000000781c */ /* 0x000fe40001f0f070 */
[----:B------:R-:W-:-:S09]  /*2be0*/  PRMT R161, RZ, 0x7610, R161 ;  /* 0x00007610ffa17816 */ /* 0x000fd200000000a1 */
[----:B------:R-:W-:Y:S05]  /*2bf0*/  @!P4 BRA `(.L_x_46) ;  /* 0x000000000020c947 */ /* 0x000fea0003800000 */
[----:B------:R-:W-:Y:S01]  /*2c00*/  FSETP.EQ.AND P0, PT, R157, RZ, PT ;  /* 0x000000ff9d00720b */ /* 0x000fe20003f02000 */
[----:B------:R-:W-:Y:S01]  /*2c10*/  IMAD.MOV.U32 R160, RZ, RZ, R157 ;  /* 0x000000ffffa07224 */ /* 0x000fe200078e009d */
[----:B------:R-:W-:Y:S02]  /*2c20*/  PRMT R161, R159, 0x7610, R161 ;  /* 0x000076109fa17816 */ /* 0x000fe400000000a1 */
[----:B------:R-:W-:Y:S01]  /*2c30*/  MOV R0, R157 ;  /* 0x0000009d00007202 */ /* 0x000fe20000000f00 */
[----:B------:R-:W-:Y:S08]  /*2c40*/  BRA `(.L_x_46) ;  /* 0x00000000000c7947 */ /* 0x000ff00003800000 */
.L_x_45:
[----:B------:R-:W-:Y:S01]  /*2c50*/  FSETP.EQ.AND P0, PT, R157, RZ, PT ;  /* 0x000000ff9d00720b */ /* 0x000fe20003f02000 */
[--C-:B------:R-:W-:Y:S02]  /*2c60*/  IMAD.MOV.U32 R160, RZ, RZ, R157.reuse ;  /* 0x000000ffffa07224 */ /* 0x100fe400078e009d */
[----:B------:R-:W-:-:S10]  /*2c70*/  IMAD.MOV.U32 R0, RZ, RZ, R157 ;  /* 0x000000ffff007224 */ /* 0x000fd400078e009d */
.L_x_46:
[----:B-1----:R-:W-:Y:S05]  /*2c80*/  BSYNC B0 ;  /* 0x0000000000007941 */ /* 0x002fea0003800000 */
.L_x_44:
[----:B------:R-:W-:Y:S04]  /*2c90*/  BSSY B0, `(.L_x_47) ;  /* 0x000000f000007945 */ /* 0x000fe80003800000 */
[----:B------:R-:W-:Y:S05]  /*2ca0*/  @!P1 BRA `(.L_x_48) ;  /* 0x0000000000289947 */ /* 0x000fea0003800000 */
[----:B------:R-:W-:Y:S02]  /*2cb0*/  LOP3.LUT P1, RZ, R154, 0xff, RZ, 0xc0, !PT ;  /* 0x000000ff9aff7812 */ /* 0x000fe4000782c0ff */
[----:B------:R-:W-:Y:S02]  /*2cc0*/  PRMT R159, RZ, 0x7610, R159 ;  /* 0x00007610ff9f7816 */ /* 0x000fe4000000009f */
[----:B------:R-:W-:-:S09]  /*2cd0*/  PRMT R161, RZ, 0x7610, R161 ;  /* 0x00007610ffa17816 */ /* 0x000fd200000000a1 */
[----:B------:R-:W-:Y:S05]  /*2ce0*/  @!P1 BRA `(.L_x_49) ;  /* 0x0000000000249947 */ /* 0x000fea0003800000 */
[----:B------:R-:W-:Y:S01]  /*2cf0*/  FSETP.EQ.AND P3, PT, R157, RZ, PT ;  /* 0x000000ff9d00720b */ /* 0x000fe20003f62000 */
[----:B------:R-:W-:Y:S01]  /*2d00*/  IMAD.MOV.U32 R0, RZ, RZ, R157 ;  /* 0x000000ffff007224 */ /* 0x000fe200078e009d */
[C---:B------:R-:W-:Y:S02]  /*2d10*/  PRMT R159, R154.reuse, 0x7610, R159 ;  /* 0x000076109a9f7816 */ /* 0x040fe4000000009f */
[----:B------:R-:W-:Y:S02]  /*2d20*/  MOV R160, R157 ;  /* 0x0000009d00a07202 */ /* 0x000fe40000000f00 */
[----:B------:R-:W-:Y:S01]  /*2d30*/  PRMT R161, R154, 0x7610, R161 ;  /* 0x000076109aa17816 */ /* 0x000fe200000000a1 */
[----:B------:R-:W-:Y:S06]  /*2d40*/  BRA `(.L_x_49) ;  /* 0x00000000000c7947 */ /* 0x000fec0003800000 */
.L_x_48:
[----:B------:R-:W-:Y:S01]  /*2d50*/  FSETP.EQ.AND P3, PT, R157, RZ, PT ;  /* 0x000000ff9d00720b */ /* 0x000fe20003f62000 */
[----:B------:R-:W-:Y:S01]  /*2d60*/  IMAD.MOV.U32 R160, RZ, RZ, R157 ;  /* 0x000000ffffa07224 */ /* 0x000fe200078e009d */
[----:B------:R-:W-:-:S11]  /*2d70*/  MOV R0, R157 ;  /* 0x0000009d00007202 */ /* 0x000fd60000000f00 */
.L_x_49:
[----:B-1----:R-:W-:Y:S05]  /*2d80*/  BSYNC B0 ;  /* 0x0000000000007941 */ /* 0x002fea0003800000 */
.L_x_47:
[--C-:B------:R-:W-:Y:S01]  /*2d90*/  IMAD.MOV.U32 R23, RZ, RZ, R165.reuse ;  /* 0x000000ffff177224 */ /* 0x100fe200078e00a5 */
[----:B------:R-:W-:Y:S01]  /*2da0*/  MOV R3, RZ ;  /* 0x000000ff00037202 */ /* 0x000fe20000000f00 */
[--C-:B------:R-:W-:Y:S02]  /*2db0*/  IMAD.MOV.U32 R155, RZ, RZ, R165.reuse ;  /* 0x000000ffff9b7224 */ /* 0x100fe400078e00a5 */
[----:B------:R-:W-:Y:S02]  /*2dc0*/  IMAD.MOV.U32 R7, RZ, RZ, RZ ;  /* 0x000000ffff077224 */ /* 0x000fe400078e00ff */
[----:B------:R-:W-:Y:S01]  /*2dd0*/  IMAD.MOV.U32 R21, RZ, RZ, R165 ;  /* 0x000000ffff157224 */ /* 0x000fe200078e00a5 */
[----:B------:R-:W-:Y:S06]  /*2de0*/  @!P2 BRA `(.L_x_50) ;  /* 0x000000000080a947 */ /* 0x000fec0003800000 */
[----:B------:R-:W1:Y:S01]  /*2df0*/  LDC.64 R12, c[0x0][0x5d0] ;  /* 0x00017400ff0c7b82 */ /* 0x000e620000000a00 */
[----:B------:R-:W-:Y:S01]  /*2e00*/  SHF.R.U32.HI R6, RZ, 0x5, R6 ;  /* 0x00000005ff067819 */ /* 0x000fe20000011606 */
[----:B------:R-:W-:Y:S01]  /*2e10*/  USHF.R.S32.HI UR4, URZ, 0x1f, UR47 ;  /* 0x0000001f3f047899 */ /* 0x000fe2000801142f */
[----:B------:R-:W-:Y:S02]  /*2e20*/  ISETP.GE.AND P1, PT, R8, 0x1, PT ;  /* 0x000000010800780c */ /* 0x000fe40003f26270 */
[----:B--2---:R-:W-:Y:S02]  /*2e30*/  SHF.L.U32 R4, R6, 0x4, RZ ;  /* 0x0000000406047819 */ /* 0x004fe400000006ff */
[----:B------:R-:W-:Y:S02]  /*2e40*/  ISETP.LT.OR P5, PT, R156, 0x1, !P1 ;  /* 0x000000019c00780c */ /* 0x000fe40004fa1670 */
[----:B------:R-:W-:Y:S02]  /*2e50*/  LOP3.LUT R4, R4, 0xfffffff0, R9, 0xe2, !PT ;  /* 0xfffffff004047812 */ /* 0x000fe400078ee209 */
[----:B------:R-:W-:-:S03]  /*2e60*/  ISETP.LT.OR P4, PT, R156, 0x81, !P1 ;  /* 0x000000819c00780c */ /* 0x000fc60004f81670 */
[----:B------:R-:W-:-:S05]  /*2e70*/  VIADD R4, R4, UR46 ;  /* 0x0000002e04047c36 */ /* 0x000fca0008000000 */
[--C-:B------:R-:W-:Y:S01]  /*2e80*/  SHF.R.S32.HI R5, RZ, 0x1f, R4.reuse ;  /* 0x0000001fff057819 */ /* 0x100fe20000011404 */
[C---:B-1----:R-:W-:Y:S02]  /*2e90*/  IMAD R6, R12.reuse, UR4, RZ ;  /* 0x000000040c067c24 */ /* 0x042fe4000f8e02ff */
[----:B------:R-:W-:-:S04]  /*2ea0*/  IMAD.WIDE.U32 R4, R12, UR47, R4 ;  /* 0x0000002f0c047c25 */ /* 0x000fc8000f8e0004 */
[----:B------:R-:W-:Y:S01]  /*2eb0*/  IMAD R9, R13, UR47, R6 ;  /* 0x0000002f0d097c24 */ /* 0x000fe2000f8e0206 */
[----:B------:R-:W-:-:S03]  /*2ec0*/  LEA R8, P2, R4, R10, 0x1 ;  /* 0x0000000a04087211 */ /* 0x000fc600078408ff */
[----:B------:R-:W-:-:S05]  /*2ed0*/  IMAD.IADD R5, R5, 0x1, R9 ;  /* 0x0000000105057824 */ /* 0x000fca00078e0209 */
[----:B------:R-:W-:Y:S02]  /*2ee0*/  LEA.HI.X R9, R4, R11, R5, 0x1, P2 ;  /* 0x0000000b04097211 */ /* 0x000fe400010f0c05 */
[C---:B------:R-:W-:Y:S02]  /*2ef0*/  ISETP.LT.OR P2, PT, R156.reuse, 0x9, !P1 ;  /* 0x000000099c00780c */ /* 0x040fe40004f41670 */
[----:B------:R-:W-:Y:S01]  /*2f00*/  ISETP.LT.OR P1, PT, R156, 0x89, !P1 ;  /* 0x000000899c00780c */ /* 0x000fe20004f21670 */
[----:B------:R-:W2:Y:S04]  /*2f10*/  @!P5 LDG.E.U16 R10, desc[UR42][R8.64] ;  /* 0x0000002a080ad981 */ /* 0x000ea8000c1e1500 */
[----:B------:R-:W3:Y:S06]  /*2f20*/  @!P4 LDG.E.U16 R5, desc[UR42][R8.64+0x100] ;  /* 0x0001002a0805c981 */ /* 0x000eec000c1e1500 */
[----:B------:R-:W4:Y:S04]  /*2f30*/  @!P2 LDG.E.U16 R4, desc[UR42][R8.64+0x10] ;  /* 0x0000102a0804a981 */ /* 0x000f28000c1e1500 */
[----:B------:R-:W4:Y:S01]  /*2f40*/  @!P1 LDG.E.U16 R6, desc[UR42][R8.64+0x110] ;  /* 0x0001102a08069981 */ /* 0x000f22000c1e1500 */
[----:B------:R-:W-:Y:S01]  /*2f50*/  MOV R155, RZ ;  /* 0x000000ff009b7202 */ /* 0x000fe20000000f00 */
[----:B------:R-:W-:Y:S01]  /*2f60*/  IMAD.MOV.U32 R165, RZ, RZ, RZ ;  /* 0x000000ffffa57224 */ /* 0x000fe200078e00ff */
[----:B--2---:R-:W-:-:S02]  /*2f70*/  @!P5 PRMT R155, R10, 0x5410, RZ ;  /* 0x000054100a9bd816 */ /* 0x004fc400000000ff */
[----:B---3--:R-:W-:Y:S02]  /*2f80*/  @!P4 PRMT R165, R5, 0x5410, RZ ;  /* 0x0000541005a5c816 */ /* 0x008fe400000000ff */
[----:B----4-:R-:W-:Y:S02]  /*2f90*/  @!P2 PRMT R155, R155, 0x5410, R4 ;  /* 0x000054109b9ba816 */ /* 0x010fe40000000004 */
[----:B------:R-:W-:-:S03]  /*2fa0*/  @!P1 PRMT R165, R165, 0x5410, R6 ;  /* 0x00005410a5a59816 */ /* 0x000fc60000000006 */
[--C-:B------:R-:W-:Y:S02]  /*2fb0*/  HADD2.F32 R21, -RZ, R155.reuse.H0_H0 ;  /* 0x2000009bff157230 */ /* 0x100fe40000004100 */
[----:B------:R-:W-:Y:S02]  /*2fc0*/  HADD2.F32 R155, -RZ, R155.H1_H1 ;  /* 0x3000009bff9b7230 */ /* 0x000fe40000004100 */
[--C-:B------:R-:W-:Y:S02]  /*2fd0*/  HADD2.F32 R23, -RZ, R165.reuse.H0_H0 ;  /* 0x200000a5ff177230 */ /* 0x100fe40000004100 */
[----:B------:R-:W-:-:S07]  /*2fe0*/  HADD2.F32 R165, -RZ, R165.H1_H1 ;  /* 0x300000a5ffa57230 */ /* 0x000fce0000004100 */
.L_x_50:
[----:B------:R-:W-:Y:S01]  /*2ff0*/  BSSY B0, `(.L_x_51) ;  /* 0x0000023000007945 */ /* 0x000fe20003800000 */
[----:B------:R-:W-:Y:S01]  /*3000*/  IMAD.MOV.U32 R6, RZ, RZ, RZ ;  /* 0x000000ffff067224 */ /* 0x000fe200078e00ff */
[----:B--2---:R-:W-:Y:S02]  /*3010*/  CS2R R4, SRZ ;  /* 0x0000000000047805 */ /* 0x004fe4000001ff00 */
[----:B------:R-:W-:Y:S02]  /*3020*/  CS2R R10, SRZ ;  /* 0x00000000000a7805 */ /* 0x000fe4000001ff00 */
[----:B------:R-:W-:Y:S01]  /*3030*/  CS2R R8, SRZ ;  /* 0x0000000000087805 */ /* 0x000fe2000001ff00 */
[----:B------:R-:W-:Y:S06]  /*3040*/  @P0 BRA `(.L_x_52) ;  /* 0x0000000000740947 */ /* 0x000fec0003800000 */
[----:B------:R-:W-:-:S13]  /*3050*/  ISETP.NE.AND P1, PT, R166, 0x3, PT ;  /* 0x00000003a600780c */ /* 0x000fda0003f25270 */
[----:B------:R-:W-:Y:S05]  /*3060*/  @!P1 BRA `(.L_x_53) ;  /* 0x0000000000049947 */ /* 0x000fea0003800000 */
[----:B------:R-:W-:Y:S01]  /*3070*/  BPT.TRAP 0x1 ;  /* 0x000000040000795c */ /* 0x000fe20000300000 */
.L_x_53:
[----:B------:R-:W-:Y:S01]  /*3080*/  SHF.L.U32 R4, RZ, 0x1f, RZ ;  /* 0x0000001fff047819 */ /* 0x000fe200000006ff */
[----:B------:R-:W-:Y:S01]  /*3090*/  IMAD.MOV.U32 R7, RZ, RZ, RZ ;  /* 0x000000ffff077224 */ /* 0x000fe200078e00ff */
[----:B------:R-:W-:Y:S02]  /*30a0*/  MOV R3, 0x1 ;  /* 0x0000000100037802 */ /* 0x000fe40000000f00 */
[----:B------:R-:W1:Y:S02]  /*30b0*/  SYNCS.PHASECHK.TRANS64.TRYWAIT P1, [UR52+0x40], R4 ;  /* 0x00004004ff0075a7 */ /* 0x000e640008020174 */
[----:B-1----:R-:W-:Y:S05]  /*30c0*/  @!P1 BRA `(.L_x_54) ;  /* 0x0000007000789947 */ /* 0x002fea0003800000 */
.L_x_231:
[----:B------:R-:W-:Y:S01]  /*30d0*/  IMAD.MOV.U32 R6, RZ, RZ, RZ ;  /* 0x000000ffff067224 */ /* 0x000fe200078e00ff */
[----:B-1----:R-:W-:Y:S02]  /*30e0*/  CS2R R4, SRZ ;  /* 0x0000000000047805 */ /* 0x002fe4000001ff00 */
[----:B------:R-:W-:Y:S02]  /*30f0*/  CS2R R10, SRZ ;  /* 0x00000000000a7805 */ /* 0x000fe4000001ff00 */
[----:B------:R-:W-:Y:S01]  /*3100*/  CS2R R8, SRZ ;  /* 0x0000000000087805 */ /* 0x000fe2000001ff00 */
[----:B------:R-:W-:Y:S06]  /*3110*/  @P3 BRA `(.L_x_52) ;  /* 0x0000000000403947 */ /* 0x000fec0003800000 */
[C---:B------:R-:W-:Y:S01]  /*3120*/  IMAD.SHL.U32 R5, R18.reuse, 0x20, RZ ;  /* 0x0000002012057824 */ /* 0x040fe200078e00ff */
[C---:B------:R-:W-:Y:S01]  /*3130*/  SHF.L.U32 R4, R18.reuse, 0x4, RZ ;  /* 0x0000000412047819 */ /* 0x040fe200000006ff */
[----:B------:R-:W-:Y:S01]  /*3140*/  IMAD.SHL.U32 R9, R18, 0x4, RZ ;  /* 0x0000000412097824 */ /* 0x000fe200078e00ff */
[----:B------:R-:W-:Y:S01]  /*3150*/  SHF.R.U32.HI R7, RZ, 0x1, R18 ;  /* 0x00000001ff077819 */ /* 0x000fe20000011612 */
[----:B------:R-:W-:Y:S05]  /*3160*/  WARPSYNC.ALL ;  /* 0x0000000000007948 */ /* 0x000fea0003800000 */
[----:B------:R-:W-:Y:S02]  /*3170*/  LOP3.LUT R4, R4, 0xe00, RZ, 0xc0, !PT ;  /* 0x00000e0004047812 */ /* 0x000fe400078ec0ff */
[----:B------:R-:W-:-:S02]  /*3180*/  LOP3.LUT R6, R5, 0xc0, RZ, 0xc0, !PT ;  /* 0x000000c005067812 */ /* 0x000fc400078ec0ff */
[----:B------:R-:W-:Y:S02]  /*3190*/  LOP3.LUT R4, R4, 0x20, R5, 0xf8, !PT ;  /* 0x0000002004047812 */ /* 0x000fe400078ef805 */
[----:B------:R-:W-:Y:S02]  /*31a0*/  LOP3.LUT R6, R6, 0x8, R7, 0xf8, !PT ;  /* 0x0000000806067812 */ /* 0x000fe400078ef807 */
[----:B------:R-:W-:Y:S02]  /*31b0*/  LOP3.LUT R4, R4, 0x100, R5, 0xf8, !PT ;  /* 0x0000010004047812 */ /* 0x000fe400078ef805 */
[----:B------:R-:W-:-:S04]  /*31c0*/  LOP3.LUT R9, R6, 0x18, R9, 0x78, !PT ;  /* 0x0000001806097812 */ /* 0x000fc800078e7809 */
[----:B------:R-:W-:-:S04]  /*31d0*/  LOP3.LUT R4, R4, R9, RZ, 0xfc, !PT ;  /* 0x0000000904047212 */ /* 0x000fc800078efcff */
[----:B------:R-:W-:-:S04]  /*31e0*/  LEA R9, R4, UR52, 0x1 ;  /* 0x0000003404097c11 */ /* 0x000fc8000f8e08ff */
[----:B------:R-:W-:Y:S02]  /*31f0*/  LEA R4, R162, R9, 0x1 ;  /* 0x00000009a2047211 */ /* 0x000fe400078e08ff */
[----:B------:R-:W1:Y:S04]  /*3200*/  LDSM.16.M88.4 R8, [R9+0x200] ;  /* 0x000200000908783b */ /* 0x000e680000000200 */
[----:B------:R-:W2:Y:S02]  /*3210*/  LDSM.16.M88.4 R4, [R4+0x200] ;  /* 0x000200000404783b */ /* 0x000ea40000000200 */
.L_x_52:
[----:B------:R-:W-:Y:S05]  /*3220*/  BSYNC B0 ;  /* 0x0000000000007941 */ /* 0x000fea0003800000 */
.L_x_51:
[--C-:B-1----:R-:W-:Y:S02]  /*3230*/  HADD2.F32 R169, -RZ, R9.reuse.H1_H1 ;  /* 0x30000009ffa97230 */ /* 0x102fe40000004100 */
[C---:B-----5:R-:W-:Y:S01]  /*3240*/  FFMA R14, R158.reuse, R91, R155 ;  /* 0x0000005b9e0e7223 */ /* 0x060fe2000000009b */
[C---:B------:R-:W-:Y:S01]  /*3250*/  FFMA R12, R158.reuse, R89, R21 ;  /* 0x000000599e0c7223 */ /* 0x040fe20000000015 */
[----:B------:R-:W-:Y:S02]  /*3260*/  HADD2.F32 R15, -RZ, R8.H1_H1 ;  /* 0x30000008ff0f7230 */ /* 0x000fe40000004100 */
[----:B------:R-:W-:Y:S01]  /*3270*/  FFMA R90, R158, R90, R155 ;  /* 0x0000005a9e5a7223 */ /* 0x000fe2000000009b */
[----:B------:R-:W-:Y:S02]  /*3280*/  HADD2.F32 R89, -RZ, R9.H0_H0 ;  /* 0x20000009ff597230 */ /* 0x000fe40000004100 */
[----:B------:R-:W-:Y:S01]  /*3290*/  FFMA R169, R169, R163, R14 ;  /* 0x000000a3a9a97223 */ /* 0x000fe2000000000e */
[----:B------:R-:W-:-:S02]  /*32a0*/  HADD2.F32 R91, -RZ, R11.H1_H1 ;  /* 0x3000000bff5b7230 */ /* 0x000fc40000004100 */
[C---:B------:R-:W-:Y:S01]  /*32b0*/  FFMA R14, R158.reuse, R95, R155 ;  /* 0x0000005f9e0e7223 */ /* 0x040fe2000000009b */
[-C--:B------:R-:W-:Y:S01]  /*32c0*/  FFMA R171, R15, R163.reuse, R12 ;  /* 0x000000a30fab7223 */ /* 0x080fe2000000000c */
[----:B------:R-:W-:Y:S02]  /*32d0*/  HADD2.F32 R13, -RZ, R8.H0_H0 ;  /* 0x20000008ff0d7230 */ /* 0x000fe40000004100 */
[----:B------:R-:W-:Y:S01]  /*32e0*/  FFMA R90, R89, R163, R90 ;  /* 0x000000a3595a7223 */ /* 0x000fe2000000005a */
[----:B------:R-:W-:Y:S02]  /*32f0*/  HADD2.F32 R15, -RZ, R10.H1_H1 ;  /* 0x3000000aff0f7230 */ /* 0x000fe40000004100 */
[C-C-:B------:R-:W-:Y:S01]  /*3300*/  FFMA R88, R158.reuse, R88, R21.reuse ;  /* 0x000000589e587223 */ /* 0x140fe20000000015 */
[C---:B------:R-:W-:Y:S01]  /*3310*/  FFMA R12, R158.reuse, R93, R21 ;  /* 0x0000005d9e0c7223 */ /* 0x040fe20000000015 */
[----:B------:R-:W-:Y:S02]  /*3320*/  HADD2.F32 R89, -RZ, R11.H0_H0 ;  /* 0x2000000bff597230 */ /* 0x000fe40000004100 */
[----:B------:R-:W-:Y:S01]  /*3330*/  FFMA R95, R91, R163, R14 ;  /* 0x000000a35b5f7223 */ /* 0x000fe2000000000e */
[----:B------:R-:W-:Y:S01]  /*3340*/  FFMA R94, R158, R94, R155 ;  /* 0x0000005e9e5e7223 */ /* 0x000fe2000000009b */
[----:B--2---:R-:W-:-:S02]  /*3350*/  HADD2.F32 R91, -RZ, R5.H1_H1 ;  /* 0x30000005ff5b7230 */ /* 0x004fc40000004100 */
[C---:B------:R-:W-:Y:S01]  /*3360*/  FFMA R14, R158.reuse, R99, R155 ;  /* 0x000000639e0e7223 */ /* 0x040fe2000000009b */
[-C--:B------:R-:W-:Y:S01]  /*3370*/  FFMA R88, R13, R163.reuse, R88 ;  /* 0x000000a30d587223 */ /* 0x080fe20000000058 */
[-C--:B------:R-:W-:Y:S01]  /*3380*/  FFMA R93, R15, R163.reuse, R12 ;  /* 0x000000a30f5d7223 */ /* 0x080fe2000000000c */
[----:B------:R-:W-:Y:S02]  /*3390*/  HADD2.F32 R13, -RZ, R10.H0_H0 ;  /* 0x2000000aff0d7230 */ /* 0x000fe40000004100 */
[----:B------:R-:W-:Y:S01]  /*33a0*/  FFMA R94, R89, R163, R94 ;  /* 0x000000a3595e7223 */ /* 0x000fe2000000005e */
[----:B------:R-:W-:Y:S02]  /*33b0*/  HADD2.F32 R15, -RZ, R4.H1_H1 ;  /* 0x30000004ff0f7230 */ /* 0x000fe40000004100 */
[C-C-:B------:R-:W-:Y:S01]  /*33c0*/  FFMA R92, R158.reuse, R92, R21.reuse ;  /* 0x0000005c9e5c7223 */ /* 0x140fe20000000015 */
[----:B------:R-:W-:Y:S01]  /*33d0*/  FFMA R12, R158, R97, R21 ;  /* 0x000000619e0c7223 */ /* 0x000fe20000000015 */
[----:B------:R-:W-:-:S02]  /*33e0*/  HADD2.F32 R89, -RZ, R5.H0_H0 ;  /* 0x20000005ff597230 */ /* 0x000fc40000004100 */
[-C--:B------:R-:W-:Y:S01]  /*33f0*/  FFMA R20, R91, R163.reuse, R14 ;  /* 0x000000a35b147223 */ /* 0x080fe2000000000e */
[----:B------:R-:W-:Y:S01]  /*3400*/  FFMA R98, R158, R98, R155 ;  /* 0x000000629e627223 */ /* 0x000fe2000000009b */
[C---:B------:R-:W-:Y:S02]  /*3410*/  IMAD.SHL.U32 R14, R18.reuse, 0x10, RZ ;  /* 0x00000010120e7824 */ /* 0x040fe400078e00ff */
[-C--:B------:R-:W-:Y:S01]  /*3420*/  FFMA R92, R13, R163.reuse, R92 ;  /* 0x000000a30d5c7223 */ /* 0x080fe2000000005c */
[----:B------:R-:W-:Y:S02]  /*3430*/  IMAD.SHL.U32 R99, R18, 0x20, RZ ;  /* 0x0000002012637824 */ /* 0x000fe400078e00ff */
[-C--:B------:R-:W-:Y:S01]  /*3440*/  FFMA R97, R15, R163.reuse, R12 ;  /* 0x000000a30f617223 */ /* 0x080fe2000000000c */
[----:B------:R-:W-:Y:S02]  /*3450*/  HADD2.F32 R13, -RZ, R4.H0_H0 ;  /* 0x20000004ff0d7230 */ /* 0x000fe40000004100 */
[----:B------:R-:W-:Y:S01]  /*3460*/  FFMA R89, R89, R163, R98 ;  /* 0x000000a359597223 */ /* 0x000fe20000000062 */
[C-C-:B------:R-:W-:Y:S01]  /*3470*/  FFMA R12, R158.reuse, R101, R21.reuse ;  /* 0x000000659e0c7223 */ /* 0x140fe20000000015 */
[----:B------:R-:W-:Y:S01]  /*3480*/  FFMA R96, R158, R96, R21 ;  /* 0x000000609e607223 */ /* 0x000fe20000000015 */
[----:B------:R-:W-:Y:S01]  /*3490*/  LOP3.LUT R14, R14, 0xe00, RZ, 0xc0, !PT ;  /* 0x00000e000e0e7812 */ /* 0x000fe200078ec0ff */
[--C-:B------:R-:W-:Y:S01]  /*34a0*/  HADD2.F32 R15, -RZ, R6.reuse.H1_H1 ;  /* 0x30000006ff0f7230 */ /* 0x100fe20000004100 */
[----:B------:R-:W-:Y:S01]  /*34b0*/  SHF.R.U32.HI R101, RZ, 0x1, R18 ;  /* 0x00000001ff657819 */ /* 0x000fe20000011612 */
[-C--:B------:R-:W-:Y:S01]  /*34c0*/  FFMA R96, R13, R163.reuse, R96 ;  /* 0x000000a30d607223 */ /* 0x080fe20000000060 */
[----:B------:R-:W-:Y:S01]  /*34d0*/  LOP3.LUT R98, R99, 0xc0, RZ, 0xc0, !PT ;  /* 0x000000c063627812 */ /* 0x000fe200078ec0ff */
[----:B------:R-:W-:Y:S01]  /*34e0*/  HADD2.F32 R13, -RZ, R6.H0_H0 ;  /* 0x20000006ff0d7230 */ /* 0x000fe20000004100 */
[----:B------:R-:W-:Y:S01]  /*34f0*/  LOP3.LUT R14, R14, 0x20, R99, 0xf8, !PT ;  /* 0x000000200e0e7812 */ /* 0x000fe200078ef863 */
[----:B------:R-:W-:Y:S01]  /*3500*/  FFMA R100, R158, R100, R21 ;  /* 0x000000649e647223 */ /* 0x000fe20000000015 */
[----:B------:R-:W-:Y:S01]  /*3510*/  LOP3.LUT R101, R98, 0x8, R101, 0xf8, !PT ;  /* 0x0000000862657812 */ /* 0x000fe200078ef865 */
[-C--:B------:R-:W-:Y:S01]  /*3520*/  FFMA R91, R15, R163.reuse, R12 ;  /* 0x000000a30f5b7223 */ /* 0x080fe2000000000c */
[----:B------:R-:W-:Y:S01]  /*3530*/  SHF.L.U32 R156, R18, 0x2, RZ ;  /* 0x00000002129c7819 */ /* 0x000fe200000006ff */
[--C-:B------:R-:W-:Y:S01]  /*3540*/  HADD2.F32 R15, -RZ, R7.reuse.H1_H1 ;  /* 0x30000007ff0f7230 */ /* 0x100fe20000004100 */
[----:B------:R-:W-:Y:S01]  /*3550*/  LOP3.LUT R98, R14, 0x100, R99, 0xf8, !PT ;  /* 0x000001000e627812 */ /* 0x000fe200078ef863 */
[----:B------:R-:W-:Y:S01]  /*3560*/  FFMA R100, R13, R163, R100 ;  /* 0x000000a30d647223 */ /* 0x000fe20000000064 */
[----:B------:R-:W-:Y:S01]  /*3570*/  LOP3.LUT R101, R101, 0x18, R156, 0x78, !PT ;  /* 0x0000001865657812 */ /* 0x000fe200078e789c */
[----:B------:R-:W-:Y:S01]  /*3580*/  FFMA R14, R158, R103, R155 ;  /* 0x000000679e0e7223 */ /* 0x000fe2000000009b */
[----:B------:R-:W-:Y:S01]  /*3590*/  LOP3.LUT R12, R18, 0xff, RZ, 0xc0, !PT ;  /* 0x000000ff120c7812 */ /* 0x000fe200078ec0ff */
[----:B------:R-:W-:-:S02]  /*35a0*/  HADD2.F32 R13, -RZ, R7.H0_H0 ;  /* 0x20000007ff0d7230 */ /* 0x000fc40000004100 */
[----:B------:R-:W-:Y:S01]  /*35b0*/  FFMA R102, R158, R102, R155 ;  /* 0x000000669e667223 */ /* 0x000fe2000000009b */
[----:B------:R-:W-:Y:S01]  /*35c0*/  LOP3.LUT R98, R98, R101, RZ, 0xfc, !PT ;  /* 0x0000006562627212 */ /* 0x000fe200078efcff */
[-C--:B------:R-:W-:Y:S01]  /*35d0*/  FFMA R99, R15, R163.reuse, R14 ;  /* 0x000000a30f637223 */ /* 0x080fe2000000000e */
[----:B------:R-:W-:Y:S01]  /*35e0*/  VIADD R12, R12, 0x1f ;  /* 0x0000001f0c0c7836 */ /* 0x000fe20000000000 */
[----:B------:R-:W-:Y:S01]  /*35f0*/  F2FP.RELU.F16.F32.PACK_AB R14, R93, R92 ;  /* 0x0000005c5d0e723e */ /* 0x000fe200000008ff */
[----:B------:R-:W-:Y:S01]  /*3600*/  FFMA R102, R13, R163, R102 ;  /* 0x000000a30d667223 */ /* 0x000fe20000000066 */
[----:B------:R-:W-:Y:S01]  /*3610*/  LEA R93, R98, UR52, 0x1 ;  /* 0x00000034625d7c11 */ /* 0x000fe2000f8e08ff */
[----:B------:R-:W-:Y:S05]  /*3620*/  WARPSYNC.ALL ;  /* 0x0000000000007948 */ /* 0x000fea0003800000 */
[----:B------:R-:W-:Y:S01]  /*3630*/  ISETP.GT.U32.AND P1, PT, R12, 0x3e, PT ;  /* 0x0000003e0c00780c */ /* 0x000fe20003f24070 */
[----:B------:R-:W-:Y:S01]  /*3640*/  IMAD R92, R162, 0x2, R93 ;  /* 0x00000002a25c7824 */ /* 0x000fe200078e025d */
[----:B------:R-:W-:Y:S01]  /*3650*/  F2FP.RELU.F16.F32.PACK_AB R13, R169, R90 ;  /* 0x0000005aa90d723e */ /* 0x000fe200000008ff */
[----:B------:R-:W-:Y:S01]  /*3660*/  BSSY B0, `(.L_x_55) ;  /* 0x0000017000007945 */ /* 0x000fe20003800000 */
[----:B------:R-:W-:-:S02]  /*3670*/  F2FP.RELU.F16.F32.PACK_AB R12, R171, R88 ;  /* 0x00000058ab0c723e */ /* 0x000fc400000008ff */
[----:B------:R-:W-:Y:S02]  /*3680*/  F2FP.RELU.F16.F32.PACK_AB R15, R95, R94 ;  /* 0x0000005e5f0f723e */ /* 0x000fe400000008ff */
[----:B------:R-:W-:Y:S02]  /*3690*/  F2FP.RELU.F16.F32.PACK_AB R90, R91, R100 ;  /* 0x000000645b5a723e */ /* 0x000fe400000008ff */
[----:B------:R-:W-:Y:S01]  /*36a0*/  F2FP.RELU.F16.F32.PACK_AB R88, R97, R96 ;  /* 0x000000606158723e */ /* 0x000fe200000008ff */
[----:B------:R1:W-:Y:S01]  /*36b0*/  STSM.16.M88.4 [R93+0x200], R12 ;  /* 0x0002000c5d007844 */ /* 0x0003e20000000200 */
[----:B------:R-:W-:Y:S02]  /*36c0*/  F2FP.RELU.F16.F32.PACK_AB R89, R20, R89 ;  /* 0x000000591459723e */ /* 0x000fe400000008ff */
[----:B------:R-:W-:-:S05]  /*36d0*/  F2FP.RELU.F16.F32.PACK_AB R91, R99, R102 ;  /* 0x00000066635b723e */ /* 0x000fca00000008ff */
[----:B------:R1:W-:Y:S01]  /*36e0*/  STSM.16.M88.4 [R92+0x200], R88 ;  /* 0x000200585c007844 */ /* 0x0003e20000000200 */
[----:B------:R-:W-:Y:S01]  /*36f0*/  @!PT LDS RZ, [RZ] ;  /* 0x00000000fffff984 */ /* 0x000fe20000000800 */
[----:B------:R-:W-:Y:S01]  /*3700*/  @!PT LDS RZ, [RZ] ;  /* 0x00000000fffff984 */ /* 0x000fe20000000800 */
[----:B------:R-:W-:Y:S01]  /*3710*/  @!PT LDS RZ, [RZ] ;  /* 0x00000000fffff984 */ /* 0x000fe20000000800 */
[----:B------:R-:W-:Y:S01]  /*3720*/  @!PT LDS RZ, [RZ] ;  /* 0x00000000fffff984 */ /* 0x000fe20000000800 */
[----:B------:R2:W-:Y:S06]  /*3730*/  MEMBAR.ALL.CTA ;  /* 0x0000000000007992 */ /* 0x0005ec0000008000 */
[----:B--2---:R-:W2:Y:S02]  /*3740*/  FENCE.VIEW.ASYNC.S ;  /* 0x00000000000073c6 */ /* 0x004ea40000000000 */
[----:B--2---:R-:W-:Y:S06]  /*3750*/  BAR.SYNC.DEFER_BLOCKING 0x1, 0x100 ;  /* 0x0044000000007b1d */ /* 0x004fec0000010000 */
[----:B------:R-:W-:Y:S05]  /*3760*/  @P1 BRA `(.L_x_56) ;  /* 0x0000000000181947 */ /* 0x000fea0003800000 */
[----:B------:R-:W-:Y:S02]  /*3770*/  UIADD3 UR4, UP0, UR54, 0x4f0, URZ ;  /* 0x000004f036047890 */ /* 0x000fe4000ff1e03f */
[----:B------:R-:W-:Y:S02]  /*3780*/  UIADD3 UR44, UR52, 0x200, URZ ;  /* 0x00000200342c7890 */ /* 0x000fe4000fffe03f */
[----:B------:R-:W-:-:S09]  /*3790*/  UIADD3.X UR5, URZ, UR55, URZ, UP0, !UPT ;  /* 0x000000373f057290 */ /* 0x000fd200087fe43f */
[----:B------:R2:W-:Y:S01]  /*37a0*/  UTMASTG.3D [UR44], [UR4] ;  /* 0x0000002c040073b5 */ /* 0x0005e20008010000 */
[----:B------:R0:W-:Y:S01]  /*37b0*/  UTMACMDFLUSH ;  /* 0x00000000000079b7 */ /* 0x0001e20000000000 */
[----:B--2---:R-:W-:-:S04]  /*37c0*/  DEPBAR.LE SB0, 0x1 ;  /* 0x000080400000791a */ /* 0x004fc80000000000 */
.L_x_56:
[----:B------:R-:W-:Y:S05]  /*37d0*/  BSYNC B0 ;  /* 0x0000000000007941 */ /* 0x000fea0003800000 */
.L_x_55:
[----:B------:R-:W-:Y:S01]  /*37e0*/  BAR.SYNC.DEFER_BLOCKING 0x1, 0x100 ;  /* 0x0044000000007b1d */ /* 0x000fe20000010000 */
[----:B------:R-:W-:Y:S02]  /*37f0*/  ISETP.NE.AND P2, PT, RZ, UR39, PT ;  /* 0x00000027ff007c0c */ /* 0x000fe4000bf45270 */
[----:B------:R-:W-:-:S05]  /*3800*/  IADD3 R20, R93, 0x200, RZ ;  /* 0x000002005d147810 */ /* 0x000fca0007ffe0ff */
[----:B-1----:R-:W-:-:S06]  /*3810*/  IMAD R88, R162, 0x2, R20 ;  /* 0x00000002a2587824 */ /* 0x002fcc00078e0214 */
[----:B------:R-:W-:Y:S05]  /*3820*/  @!P2 BRA `(.L_x_57) ;  /* 0x000000000034a947 */ /* 0x000fea0003800000 */
[----:B------:R-:W-:Y:S04]  /*3830*/  BSSY B0, `(.L_x_58) ;  /* 0x0000009000007945 */ /* 0x000fe80003800000 */
[----:B------:R-:W-:Y:S05]  /*3840*/  @P0 BRA `(.L_x_59) ;  /* 0x00000000001c0947 */ /* 0x000fea0003800000 */
[----:B------:R-:W-:-:S13]  /*3850*/  ISETP.NE.AND P2, PT, R166, 0x3, PT ;  /* 0x00000003a600780c */ /* 0x000fda0003f45270 */
[----:B------:R-:W-:Y:S05]  /*3860*/  @!P2 BRA `(.L_x_60) ;  /* 0x000000000004a947 */ /* 0x000fea0003800000 */
[----:B------:R-:W-:Y:S01]  /*3870*/  BPT.TRAP 0x1 ;  /* 0x000000040000795c */ /* 0x000fe20000300000 */
.L_x_60:
[----:B------:R-:W-:-:S04]  /*3880*/  ULEA UR4, UR36, UR52, 0x3 ;  /* 0x0000003424047291 */ /* 0x000fc8000f8e183f */
[----:B------:R-:W-:-:S04]  /*3890*/  UIADD3 UR4, UR4, 0x60, URZ ;  /* 0x0000006004047890 */ /* 0x000fc8000fffe03f */
[----:B------:R-:W-:-:S09]  /*38a0*/  UPRMT UR4, UR51, 0x654, UR4 ;  /* 0x0000065433047896 */ /* 0x000fd20008000004 */
[----:B------:R-:W-:Y:S03]  /*38b0*/  SYNCS.ARRIVE.TRANS64.RED.A1T0 RZ, [UR4], RZ ;  /* 0x000000ffffff79a7 */ /* 0x000fe60008100404 */
.L_x_59:
[----:B------:R-:W-:Y:S05]  /*38c0*/  BSYNC B0 ;  /* 0x0000000000007941 */ /* 0x000fea0003800000 */
.L_x_58:
[----:B------:R-:W-:-:S04]  /*38d0*/  UIADD3 UR36, UR36, 0x1, URZ ;  /* 0x0000000124247890 */ /* 0x000fc8000fffe03f */
[----:B------:R-:W-:-:S04]  /*38e0*/  UISETP.NE.AND UP0, UPT, UR36, 0x4, UPT ;  /* 0x000000042400788c */ /* 0x000fc8000bf05270 */
[----:B------:R-:W-:-:S12]  /*38f0*/  USEL UR36, UR36, URZ, UP0 ;  /* 0x0000003f24247287 */ /* 0x000fd80008000000 */
.L_x_57:
[----:B------:R-:W-:Y:S04]  /*3900*/  BSSY B0, `(.L_x_61) ;  /* 0x0000011000007945 */ /* 0x000fe80003800000 */
[----:B------:R-:W-:Y:S05]  /*3910*/  @P0 BRA `(.L_x_62) ;  /* 0x00000000003c0947 */ /* 0x000fea0003800000 */
[----:B------:R-:W-:-:S13]  /*3920*/  ISETP.NE.AND P2, PT, R166, 0x3, PT ;  /* 0x00000003a600780c */ /* 0x000fda0003f45270 */
[----:B------:R-:W-:Y:S05]  /*3930*/  @!P2 BRA `(.L_x_63) ;  /* 0x000000000004a947 */ /* 0x000fea0003800000 */
[----:B------:R-:W-:Y:S01]  /*3940*/  BPT.TRAP 0x1 ;  /* 0x000000040000795c */ /* 0x000fe20000300000 */
.L_x_63:
[C---:B------:R-:W-:Y:S01]  /*3950*/  LEA R14, R3.reuse, UR52, 0x3 ;  /* 0x00000034030e7c11 */ /* 0x040fe2000f8e18ff */
[----:B------:R-:W-:Y:S01]  /*3960*/  @!P3 IMAD R13, R3, 0x2000, R20 ;  /* 0x00002000030db824 */ /* 0x000fe200078e0214 */
[----:B------:R-:W-:Y:S01]  /*3970*/  SHF.L.U32 R15, RZ, 0x1f, RZ ;  /* 0x0000001fff0f7819 */ /* 0x000fe200000006ff */
[----:B------:R-:W-:Y:S03]  /*3980*/  BSSY B1, `(.L_x_64) ;  /* 0x0000004000017945 */ /* 0x000fe60003800000 */
[----:B------:R-:W1:Y:S01]  /*3990*/  SYNCS.PHASECHK.TRANS64.TRYWAIT P2, [R14+URZ+0x40], R15 ;  /* 0x0000400f0e0075a7 */ /* 0x000e62000804017f */
[----:B------:R-:W-:Y:S01]  /*39a0*/  @!P3 LEA R12, R162, R13, 0x1 ;  /* 0x0000000da20cb211 */ /* 0x000fe200078e08ff */
[----:B-1----:R-:W-:Y:S06]  /*39b0*/  @!P2 BRA `(.L_x_65) ;  /* 0x000000680054a947 */ /* 0x002fec0003800000 */
.L_x_232:
[----:B------:R-:W-:Y:S05]  /*39c0*/  BSYNC B1 ;  /* 0x0000000000017941 */ /* 0x000fea0003800000 */
.L_x_64:
[----:B------:R-:W-:Y:S05]  /*39d0*/  @!P3 WARPSYNC.ALL ;  /* 0x000000000000b948 */ /* 0x000fea0003800000 */
[----:B------:R2:W3:Y:S01]  /*39e0*/  @!P3 LDSM.16.M88.4 R8, [R13] ;  /* 0x000000000d08b83b */ /* 0x0004e20000000200 */
[----:B------:R-:W-:-:S03]  /*39f0*/  VIADD R3, R3, 0x1 ;  /* 0x0000000103037836 */ /* 0x000fc60000000000 */
[----:B------:R2:W4:Y:S04]  /*3a00*/  @!P3 LDSM.16.M88.4 R4, [R12] ;  /* 0x000000000c04b83b */ /* 0x0005280000000200 */
.L_x_62:
[----:B------:R-:W-:Y:S05]  /*3a10*/  BSYNC B0 ;  /* 0x0000000000007941 */ /* 0x000fea0003800000 */
.L_x_61:
[C-C-:B--2---:R-:W-:Y:S01]  /*3a20*/  FFMA R12, R158.reuse, R25, R23.reuse ;  /* 0x000000199e0c7223 */ /* 0x144fe20000000017 */
[--C-:B---3--:R-:W-:Y:S02]  /*3a30*/  HADD2.F32 R13, -RZ, R8.reuse.H0_H0 ;  /* 0x20000008ff0d7230 */ /* 0x108fe40000004100 */
[C---:B------:R-:W-:Y:S01]  /*3a40*/  FFMA R24, R158.reuse, R24, R23 ;  /* 0x000000189e187223 */ /* 0x040fe20000000017 */
[--C-:B------:R-:W-:Y:S02]  /*3a50*/  HADD2.F32 R25, -RZ, R9.reuse.H0_H0 ;  /* 0x20000009ff197230 */ /* 0x100fe40000004100 */
[C-C-:B------:R-:W-:Y:S01]  /*3a60*/  FFMA R26, R158.reuse, R26, R165.reuse ;  /* 0x0000001a9e1a7223 */ /* 0x140fe200000000a5 */
[----:B-1----:R-:W-:Y:S02]  /*3a70*/  HADD2.F32 R15, -RZ, R8.H1_H1 ;  /* 0x30000008ff0f7230 */ /* 0x002fe40000004100 */
[----:B------:R-:W-:Y:S01]  /*3a80*/  FFMA R14, R158, R27, R165 ;  /* 0x0000001b9e0e7223 */ /* 0x000fe200000000a5 */
[----:B------:R-:W-:-:S02]  /*3a90*/  HADD2.F32 R89, -RZ, R9.H1_H1 ;  /* 0x30000009ff597230 */ /* 0x000fc40000004100 */
[-C--:B------:R-:W-:Y:S01]  /*3aa0*/  FFMA R24, R13, R163.reuse, R24 ;  /* 0x000000a30d187223 */ /* 0x080fe20000000018 */
[-C--:B------:R-:W-:Y:S01]  /*3ab0*/  FFMA R26, R25, R163.reuse, R26 ;  /* 0x000000a3191a7223 */ /* 0x080fe2000000001a */
[----:B------:R-:W-:Y:S01]  /*3ac0*/  FFMA R13, R15, R163, R12 ;  /* 0x000000a30f0d7223 */ /* 0x000fe2000000000c */
[--C-:B------:R-:W-:Y:S02]  /*3ad0*/  HADD2.F32 R25, -RZ, R10.reuse.H0_H0 ;  /* 0x2000000aff197230 */ /* 0x100fe40000004100 */
[C-C-:B------:R-:W-:Y:S01]  /*3ae0*/  FFMA R28, R158.reuse, R28, R23.reuse ;  /* 0x0000001c9e1c7223 */ /* 0x140fe20000000017 */
[----:B------:R-:W-:Y:S01]  /*3af0*/  FFMA R12, R158, R29, R23 ;  /* 0x0000001d9e0c7223 */ /* 0x000fe20000000017 */
[----:B------:R-:W-:Y:S02]  /*3b00*/  HADD2.F32 R27, -RZ, R10.H1_H1 ;  /* 0x3000000aff1b7230 */ /* 0x000fe40000004100 */
[----:B------:R-:W-:Y:S01]  /*3b10*/  FFMA R15, R89, R163, R14 ;  /* 0x000000a3590f7223 */ /* 0x000fe2000000000e */
[----:B------:R-:W-:-:S02]  /*3b20*/  HADD2.F32 R29, -RZ, R11.H0_H0 ;  /* 0x2000000bff1d7230 */ /* 0x000fc40000004100 */
[C-C-:B------:R-:W-:Y:S01]  /*3b30*/  FFMA R30, R158.reuse, R30, R165.reuse ;  /* 0x0000001e9e1e7223 */ /* 0x140fe200000000a5 */
[----:B------:R-:W-:Y:S02]  /*3b40*/  HADD2.F32 R89, -RZ, R11.H1_H1 ;  /* 0x3000000bff597230 */ /* 0x000fe40000004100 */
[C---:B------:R-:W-:Y:S01]  /*3b50*/  FFMA R14, R158.reuse, R31, R165 ;  /* 0x0000001f9e0e7223 */ /* 0x040fe200000000a5 */
[-C--:B------:R-:W-:Y:S01]  /*3b60*/  FFMA R28, R25, R163.reuse, R28 ;  /* 0x000000a3191c7223 */ /* 0x080fe2000000001c */
[-C--:B------:R-:W-:Y:S01]  /*3b70*/  FFMA R25, R27, R163.reuse, R12 ;  /* 0x000000a31b197223 */ /* 0x080fe2000000000c */
[----:B------:R-:W-:Y:S01]  /*3b80*/  FFMA R30, R29, R163, R30 ;  /* 0x000000a31d1e7223 */ /* 0x000fe2000000001e */
[----:B------:R-:W-:Y:S01]  /*3b90*/  FFMA R12, R158, R33, R23 ;  /* 0x000000219e0c7223 */ /* 0x000fe20000000017 */
[----:B----4-:R-:W-:Y:S02]  /*3ba0*/  HADD2.F32 R29, -RZ, R4.H0_H0 ;  /* 0x20000004ff1d7230 */ /* 0x010fe40000004100 */
[----:B------:R-:W-:Y:S01]  /*3bb0*/  FFMA R27, R89, R163, R14 ;  /* 0x000000a3591b7223 */ /* 0x000fe2000000000e */
[----:B------:R-:W-:-:S02]  /*3bc0*/  HADD2.F32 R33, -RZ, R5.H0_H0 ;  /* 0x20000005ff217230 */ /* 0x000fc40000004100 */
[C---:B------:R-:W-:Y:S01]  /*3bd0*/  FFMA R32, R158.reuse, R32, R23 ;  /* 0x000000209e207223 */ /* 0x040fe20000000017 */
[C-C-:B------:R-:W-:Y:S01]  /*3be0*/  FFMA R34, R158.reuse, R34, R165.reuse ;  /* 0x000000229e227223 */ /* 0x140fe200000000a5 */
[----:B------:R-:W-:Y:S02]  /*3bf0*/  HADD2.F32 R31, -RZ, R4.H1_H1 ;  /* 0x30000004ff1f7230 */ /* 0x000fe40000004100 */
[----:B------:R-:W-:Y:S01]  /*3c00*/  FFMA R14, R158, R35, R165 ;  /* 0x000000239e0e7223 */ /* 0x000fe200000000a5 */
[----:B------:R-:W-:Y:S02]  /*3c10*/  HADD2.F32 R89, -RZ, R5.H1_H1 ;  /* 0x30000005ff597230 */ /* 0x000fe40000004100 */
[-C--:B------:R-:W-:Y:S01]  /*3c20*/  FFMA R32, R29, R163.reuse, R32 ;  /* 0x000000a31d207223 */ /* 0x080fe20000000020 */
[-C--:B------:R-:W-:Y:S01]  /*3c30*/  FFMA R34, R33, R163.reuse, R34 ;  /* 0x000000a321227223 */ /* 0x080fe20000000022 */
[----:B------:R-:W-:Y:S01]  /*3c40*/  FFMA R29, R31, R163, R12 ;  /* 0x000000a31f1d7223 */ /* 0x000fe2000000000c */
[----:B------:R-:W-:-:S02]  /*3c50*/  HADD2.F32 R33, -RZ, R6.H0_H0 ;  /* 0x20000006ff217230 */ /* 0x000fc40000004100 */
[----:B------:R-:W-:Y:S01]  /*3c60*/  FFMA R31, R89, R163, R14 ;  /* 0x000000a3591f7223 */ /* 0x000fe2000000000e */
[C-C-:B------:R-:W-:Y:S01]  /*3c70*/  FFMA R36, R158.reuse, R36, R23.reuse ;  /* 0x000000249e247223 */ /* 0x140fe20000000017 */
[C---:B------:R-:W-:Y:S01]  /*3c80*/  FFMA R12, R158.reuse, R37, R23 ;  /* 0x000000259e0c7223 */ /* 0x040fe20000000017 */
[----:B------:R-:W-:Y:S02]  /*3c90*/  HADD2.F32 R35, -RZ, R6.H1_H1 ;  /* 0x30000006ff237230 */ /* 0x000fe40000004100 */
[C-C-:B------:R-:W-:Y:S01]  /*3ca0*/  FFMA R38, R158.reuse, R38, R165.reuse ;  /* 0x000000269e267223 */ /* 0x140fe200000000a5 */
[--C-:B------:R-:W-:Y:S02]  /*3cb0*/  HADD2.F32 R37, -RZ, R7.reuse.H0_H0 ;  /* 0x20000007ff257230 */ /* 0x100fe40000004100 */
[----:B------:R-:W-:Y:S01]  /*3cc0*/  FFMA R14, R158, R39, R165 ;  /* 0x000000279e0e7223 */ /* 0x000fe200000000a5 */
[----:B------:R-:W-:Y:S02]  /*3cd0*/  HADD2.F32 R89, -RZ, R7.H1_H1 ;  /* 0x30000007ff597230 */ /* 0x000fe40000004100 */
[-C--:B------:R-:W-:Y:S01]  /*3ce0*/  FFMA R36, R33, R163.reuse, R36 ;  /* 0x000000a321247223 */ /* 0x080fe20000000024 */
[-C--:B------:R-:W-:Y:S01]  /*3cf0*/  FFMA R33, R35, R163.reuse, R12 ;  /* 0x000000a323217223 */ /* 0x080fe2000000000c */
[-C--:B------:R-:W-:Y:S01]  /*3d00*/  FFMA R38, R37, R163.reuse, R38 ;  /* 0x000000a325267223 */ /* 0x080fe20000000026 */
[----:B------:R-:W-:Y:S01]  /*3d10*/  F2FP.RELU.F16.F32.PACK_AB R12, R13, R24 ;  /* 0x000000180d0c723e */ /* 0x000fe200000008ff */
[----:B------:R-:W-:Y:S01]  /*3d20*/  FFMA R35, R89, R163, R14 ;  /* 0x000000a359237223 */ /* 0x000fe2000000000e */
[----:B------:R-:W-:Y:S01]  /*3d30*/  F2FP.RELU.F16.F32.PACK_AB R13, R15, R26 ;  /* 0x0000001a0f0d723e */ /* 0x000fe200000008ff */
[----:B------:R-:W-:Y:S05]  /*3d40*/  WARPSYNC.ALL ;  /* 0x0000000000007948 */ /* 0x000fea0003800000 */
[----:B------:R-:W-:Y:S01]  /*3d50*/  F2FP.RELU.F16.F32.PACK_AB R14, R25, R28 ;  /* 0x0000001c190e723e */ /* 0x000fe200000008ff */
[----:B------:R-:W-:Y:S01]  /*3d60*/  BSSY B0, `(.L_x_66) ;  /* 0x0000019000007945 */ /* 0x000fe20003800000 */
[----:B------:R-:W-:-:S02]  /*3d70*/  F2FP.RELU.F16.F32.PACK_AB R15, R27, R30 ;  /* 0x0000001e1b0f723e */ /* 0x000fc400000008ff */
        /* <DEDUP_REMOVED lines=16> */
[----:B------:R-:W-:Y:S02]  /*3e80*/  UIADD3 UR4, UR52, 0x2200, URZ ;  /* 0x0000220034047890 */ /* 0x000fe4000fffe03f */
[----:B------:R-:W-:Y:S01]  /*3e90*/  UIADD3.X UR9, URZ, UR55, URZ, UP0, !UPT ;  /* 0x000000373f097290 */ /* 0x000fe200087fe43f */
[----:B------:R-:W-:Y:S01]  /*3ea0*/  UMOV UR5, UR45 ;  /* 0x0000002d00057c82 */ /* 0x000fe20008000000 */
[----:B------:R-:W-:-:S07]  /*3eb0*/  UMOV UR7, UR47 ;  /* 0x0000002f00077c82 */ /* 0x000fce0008000000 */
[----:B------:R2:W-:Y:S01]  /*3ec0*/  UTMASTG.3D [UR4], [UR8] ;  /* 0x00000004080073b5 */ /* 0x0005e20008010000 */
[----:B------:R0:W-:Y:S01]  /*3ed0*/  UTMACMDFLUSH ;  /* 0x00000000000079b7 */ /* 0x0001e20000000000 */
[----:B--2---:R-:W-:-:S04]  /*3ee0*/  DEPBAR.LE SB0, 0x1 ;  /* 0x000080400000791a */ /* 0x004fc80000000000 */
.L_x_67:
[----:B------:R-:W-:Y:S05]  /*3ef0*/  BSYNC B0 ;  /* 0x0000000000007941 */ /* 0x000fea0003800000 */
.L_x_66:
[----:B-1----:R-:W-:Y:S01]  /*3f00*/  VIADD R13, R93, 0x2200 ;  /* 0x000022005d0d7836 */ /* 0x002fe20000000000 */
[----:B------:R-:W-:Y:S04]  /*3f10*/  BAR.SYNC.DEFER_BLOCKING 0x1, 0x100 ;  /* 0x0044000000007b1d */ /* 0x000fe80000010000 */
[----:B------:R-:W-:Y:S02]  /*3f20*/  LEA R28, R162, R13, 0x1 ;  /* 0x0000000da21c7211 */ /* 0x000fe400078e08ff */
[----:B------:R-:W-:Y:S04]  /*3f30*/  BSSY B0, `(.L_x_68) ;  /* 0x0000009000007945 */ /* 0x000fe80003800000 */
[----:B------:R-:W-:Y:S05]  /*3f40*/  @P0 BRA `(.L_x_69) ;  /* 0x00000000001c0947 */ /* 0x000fea0003800000 */
[----:B------:R-:W-:-:S13]  /*3f50*/  ISETP.NE.AND P2, PT, R166, 0x3, PT ;  /* 0x00000003a600780c */ /* 0x000fda0003f45270 */
[----:B------:R-:W-:Y:S05]  /*3f60*/  @!P2 BRA `(.L_x_70) ;  /* 0x000000000004a947 */ /* 0x000fea0003800000 */
[----:B------:R-:W-:Y:S01]  /*3f70*/  BPT.TRAP 0x1 ;  /* 0x000000040000795c */ /* 0x000fe20000300000 */
.L_x_70:
[----:B------:R-:W-:-:S04]  /*3f80*/  ULEA UR4, UR36, UR52, 0x3 ;  /* 0x0000003424047291 */ /* 0x000fc8000f8e183f */
[----:B------:R-:W-:-:S04]  /*3f90*/  UIADD3 UR4, UR4, 0x60, URZ ;  /* 0x0000006004047890 */ /* 0x000fc8000fffe03f */
[----:B------:R-:W-:-:S09]  /*3fa0*/  UPRMT UR4, UR51, 0x654, UR4 ;  /* 0x0000065433047896 */ /* 0x000fd20008000004 */
[----:B------:R-:W-:Y:S03]  /*3fb0*/  SYNCS.ARRIVE.TRANS64.RED.A1T0 RZ, [UR4], RZ ;  /* 0x000000ffffff79a7 */ /* 0x000fe60008100404 */
.L_x_69:
[----:B------:R-:W-:Y:S05]  /*3fc0*/  BSYNC B0 ;  /* 0x0000000000007941 */ /* 0x000fea0003800000 */
.L_x_68:
[----:B------:R-:W-:Y:S01]  /*3fd0*/  UIADD3 UR36, UR36, 0x1, URZ ;  /* 0x0000000124247890 */ /* 0x000fe2000fffe03f */
[----:B------:R-:W-:Y:S01]  /*3fe0*/  BSSY B0, `(.L_x_71) ;  /* 0x0000017000007945 */ /* 0x000fe20003800000 */
[----:B------:R-:W-:Y:S02]  /*3ff0*/  IMAD.MOV.U32 R29, RZ, RZ, RZ ;  /* 0x000000ffff1d7224 */ /* 0x000fe400078e00ff */
[----:B------:R-:W-:-:S04]  /*4000*/  UISETP.NE.AND UP0, UPT, UR36, 0x4, UPT ;  /* 0x000000042400788c */ /* 0x000fc8000bf05270 */
[----:B------:R-:W-:Y:S01]  /*4010*/  USEL UR36, UR36, URZ, UP0 ;  /* 0x0000003f24247287 */ /* 0x000fe20008000000 */
[----:B------:R-:W-:Y:S11]  /*4020*/  @P0 BRA `(.L_x_72) ;  /* 0x0000000000480947 */ /* 0x000ff60003800000 */
[----:B------:R-:W-:-:S13]  /*4030*/  ISETP.NE.AND P2, PT, R166, 0x3, PT ;  /* 0x00000003a600780c */ /* 0x000fda0003f45270 */
[----:B------:R-:W-:Y:S05]  /*4040*/  @!P2 BRA `(.L_x_73) ;  /* 0x000000000004a947 */ /* 0x000fea0003800000 */
[----:B------:R-:W-:Y:S01]  /*4050*/  BPT.TRAP 0x1 ;  /* 0x000000040000795c */ /* 0x000fe20000300000 */
.L_x_73:
[C---:B------:R-:W-:Y:S01]  /*4060*/  LEA R12, R3.reuse, UR52, 0x3 ;  /* 0x00000034030c7c11 */ /* 0x040fe2000f8e18ff */
[----:B------:R-:W-:Y:S01]  /*4070*/  @!P3 IMAD R15, R3, 0x2000, R20 ;  /* 0x00002000030fb824 */ /* 0x000fe200078e0214 */
[----:B------:R-:W-:Y:S01]  /*4080*/  SHF.L.U32 R13, RZ, 0x1f, RZ ;  /* 0x0000001fff0d7819 */ /* 0x000fe200000006ff */
[----:B------:R-:W-:Y:S03]  /*4090*/  BSSY B1, `(.L_x_74) ;  /* 0x0000004000017945 */ /* 0x000fe60003800000 */
[----:B------:R-:W1:Y:S01]  /*40a0*/  SYNCS.PHASECHK.TRANS64.TRYWAIT P2, [R12+URZ+0x40], R13 ;  /* 0x0000400d0c0075a7 */ /* 0x000e62000804017f */
[----:B------:R-:W-:Y:S01]  /*40b0*/  @!P3 LEA R14, R162, R15, 0x1 ;  /* 0x0000000fa20eb211 */ /* 0x000fe200078e08ff */
[----:B-1----:R-:W-:Y:S06]  /*40c0*/  @!P2 BRA `(.L_x_75) ;  /* 0x0000006000a4a947 */ /* 0x002fec0003800000 */
.L_x_233:
[----:B------:R-:W-:Y:S05]  /*40d0*/  BSYNC B1 ;  /* 0x0000000000017941 */ /* 0x000fea0003800000 */
.L_x_74:
[----:B------:R-:W-:Y:S05]  /*40e0*/  @!P3 WARPSYNC.ALL ;  /* 0x000000000000b948 */ /* 0x000fea0003800000 */
[----:B------:R2:W3:Y:S01]  /*40f0*/  @!P3 LDSM.16.M88.4 R8, [R15] ;  /* 0x000000000f08b83b */ /* 0x0004e20000000200 */
[----:B------:R-:W-:-:S03]  /*4100*/  VIADD R3, R3, 0x1 ;  /* 0x0000000103037836 */ /* 0x000fc60000000000 */
[----:B------:R2:W4:Y:S02]  /*4110*/  @!P3 LDSM.16.M88.4 R4, [R14] ;  /* 0x000000000e04b83b */ /* 0x0005240000000200 */
[----:B------:R-:W-:-:S04]  /*4120*/  ISETP.NE.AND P2, PT, R3, 0x4, PT ;  /* 0x000000040300780c */ /* 0x000fc80003f45270 */
[----:B------:R-:W-:Y:S02]  /*4130*/  SEL R3, R3, RZ, P2 ;  /* 0x000000ff03037207 */ /* 0x000fe40001000000 */
[----:B--2---:R-:W-:-:S07]  /*4140*/  SEL R29, RZ, 0x1, P2 ;  /* 0x00000001ff1d7807 */ /* 0x004fce0001000000 */
.L_x_72:
[----:B------:R-:W-:Y:S05]  /*4150*/  BSYNC B0 ;  /* 0x0000000000007941 */ /* 0x000fea0003800000 */
.L_x_71:
[--C-:B-1-3--:R-:W-:Y:S02]  /*4160*/  HADD2.F32 R13, -RZ, R8.reuse.H0_H0 ;  /* 0x20000008ff0d7230 */ /* 0x10afe40000004100 */
[C-C-:B------:R-:W-:Y:S01]  /*4170*/  FFMA R104, R158.reuse, R104, R21.reuse ;  /* 0x000000689e687223 */ /* 0x140fe20000000015 */
[----:B------:R-:W-:Y:S02]  /*4180*/  HADD2.F32 R15, -RZ, R8.H1_H1 ;  /* 0x30000008ff0f7230 */ /* 0x000fe40000004100 */
[C---:B------:R-:W-:Y:S01]  /*4190*/  FFMA R12, R158.reuse, R105, R21 ;  /* 0x000000699e0c7223 */ /* 0x040fe20000000015 */
[--C-:B------:R-:W-:Y:S02]  /*41a0*/  HADD2.F32 R25, -RZ, R9.reuse.H0_H0 ;  /* 0x20000009ff197230 */ /* 0x100fe40000004100 */
[C-C-:B------:R-:W-:Y:S01]  /*41b0*/  FFMA R106, R158.reuse, R106, R155.reuse ;  /* 0x0000006a9e6a7223 */ /* 0x140fe2000000009b */
[----:B------:R-:W-:Y:S02]  /*41c0*/  HADD2.F32 R27, -RZ, R9.H1_H1 ;  /* 0x30000009ff1b7230 */ /* 0x000fe40000004100 */
[----:B------:R-:W-:Y:S01]  /*41d0*/  FFMA R14, R158, R107, R155 ;  /* 0x0000006b9e0e7223 */ /* 0x000fe2000000009b */
[-C--:B------:R-:W-:Y:S01]  /*41e0*/  FFMA R104, R13, R163.reuse, R104 ;  /* 0x000000a30d687223 */ /* 0x080fe20000000068 */
[-C--:B------:R-:W-:Y:S01]  /*41f0*/  FFMA R13, R15, R163.reuse, R12 ;  /* 0x000000a30f0d7223 */ /* 0x080fe2000000000c */
[-C--:B------:R-:W-:Y:S01]  /*4200*/  FFMA R106, R25, R163.reuse, R106 ;  /* 0x000000a3196a7223 */ /* 0x080fe2000000006a */
[----:B------:R-:W-:Y:S01]  /*4210*/  FFMA R15, R27, R163, R14 ;  /* 0x000000a31b0f7223 */ /* 0x000fe2000000000e */
[----:B------:R-:W-:-:S02]  /*4220*/  HADD2.F32 R25, -RZ, R10.H0_H0 ;  /* 0x2000000aff197230 */ /* 0x000fc40000004100 */
        /* <DEDUP_REMOVED lines=11> */
[----:B----4-:R-:W-:-:S02]  /*42e0*/  HADD2.F32 R31, -RZ, R4.H0_H0 ;  /* 0x20000004ff1f7230 */ /* 0x010fc40000004100 */
        /* <DEDUP_REMOVED lines=23> */
[----:B------:R-:W-:Y:S01]  /*4460*/  F2FP.RELU.F16.F32.PACK_AB R12, R13, R104 ;  /* 0x000000680d0c723e */ /* 0x000fe200000008ff */
[----:B------:R-:W-:Y:S05]  /*4470*/  WARPSYNC.ALL ;  /* 0x0000000000007948 */ /* 0x000fea0003800000 */
        /* <DEDUP_REMOVED lines=27> */
.L_x_77:
[----:B------:R-:W-:Y:S05]  /*4630*/  BSYNC B0 ;  /* 0x0000000000007941 */ /* 0x000fea0003800000 */
.L_x_76:
        /* <DEDUP_REMOVED lines=8> */
.L_x_80:
[----:B------:R-:W-:-:S04]  /*46c0*/  ULEA UR4, UR36, UR52, 0x3 ;  /* 0x0000003424047291 */ /* 0x000fc8000f8e183f */
[----:B------:R-:W-:-:S04]  /*46d0*/  UIADD3 UR4, UR4, 0x60, URZ ;  /* 0x0000006004047890 */ /* 0x000fc8000fffe03f */
[----:B------:R-:W-:-:S09]  /*46e0*/  UPRMT UR4, UR51, 0x654, UR4 ;  /* 0x0000065433047896 */ /* 0x000fd20008000004 */
[----:B------:R-:W-:Y:S03]  /*46f0*/  SYNCS.ARRIVE.TRANS64.RED.A1T0 RZ, [UR4], RZ ;  /* 0x000000ffffff79a7 */ /* 0x000fe60008100404 */
.L_x_79:
[----:B------:R-:W-:Y:S05]  /*4700*/  BSYNC B0 ;  /* 0x0000000000007941 */ /* 0x000fea0003800000 */
.L_x_78:
[----:B------:R-:W-:Y:S01]  /*4710*/  UIADD3 UR4, UR36, 0x1, URZ ;  /* 0x0000000124047890 */ /* 0x000fe2000fffe03f */
[----:B------:R-:W-:Y:S03]  /*4720*/  BSSY B0, `(.L_x_81) ;  /* 0x0000017000007945 */ /* 0x000fe60003800000 */
[----:B------:R-:W-:-:S04]  /*4730*/  UISETP.NE.AND UP0, UPT, UR4, 0x4, UPT ;  /* 0x000000040400788c */ /* 0x000fc8000bf05270 */
[----:B------:R-:W-:Y:S01]  /*4740*/  USEL UR5, UR4, URZ, UP0 ;  /* 0x0000003f04057287 */ /* 0x000fe20008000000 */
[----:B------:R-:W-:Y:S11]  /*4750*/  @P0 BRA `(.L_x_82) ;  /* 0x00000000004c0947 */ /* 0x000ff60003800000 */
[----:B------:R-:W-:-:S13]  /*4760*/  ISETP.NE.AND P2, PT, R166, 0x3, PT ;  /* 0x00000003a600780c */ /* 0x000fda0003f45270 */
[----:B------:R-:W-:Y:S05]  /*4770*/  @!P2 BRA `(.L_x_83) ;  /* 0x000000000004a947 */ /* 0x000fea0003800000 */
[----:B------:R-:W-:Y:S01]  /*4780*/  BPT.TRAP 0x1 ;  /* 0x000000040000795c */ /* 0x000fe20000300000 */
.L_x_83:
[C---:B------:R-:W-:Y:S01]  /*4790*/  LEA R13, R3.reuse, UR52, 0x3 ;  /* 0x00000034030d7c11 */ /* 0x040fe2000f8e18ff */
[----:B------:R-:W-:Y:S01]  /*47a0*/  @!P3 IMAD R15, R3, 0x2000, R20 ;  /* 0x00002000030fb824 */ /* 0x000fe200078e0214 */
[----:B------:R-:W-:Y:S01]  /*47b0*/  SHF.L.U32 R12, R29, 0x1f, RZ ;  /* 0x0000001f1d0c7819 */ /* 0x000fe200000006ff */
[----:B------:R-:W-:Y:S02]  /*47c0*/  BSSY B1, `(.L_x_84) ;  /* 0x0000004000017945 */ /* 0x000fe40003800000 */
[----:B------:R-:W-:Y:S01]  /*47d0*/  @!P3 IMAD R14, R162, 0x2, R15 ;  /* 0x00000002a20eb824 */ /* 0x000fe200078e020f */
[----:B------:R-:W1:Y:S02]  /*47e0*/  SYNCS.PHASECHK.TRANS64.TRYWAIT P2, [R13+URZ+0x40], R12 ;  /* 0x0000400c0d0075a7 */ /* 0x000e64000804017f */
[----:B-1----:R-:W-:Y:S05]  /*47f0*/  @!P2 BRA `(.L_x_85) ;  /* 0x0000005800eca947 */ /* 0x002fea0003800000 */
.L_x_234:
[----:B------:R-:W-:Y:S05]  /*4800*/  BSYNC B1 ;  /* 0x0000000000017941 */ /* 0x000fea0003800000 */
.L_x_84:
[----:B------:R-:W-:Y:S05]  /*4810*/  @!P3 WARPSYNC.ALL ;  /* 0x000000000000b948 */ /* 0x000fea0003800000 */
[----:B------:R2:W3:Y:S01]  /*4820*/  @!P3 LDSM.16.M88.4 R8, [R15] ;  /* 0x000000000f08b83b */ /* 0x0004e20000000200 */
[----:B------:R-:W-:-:S03]  /*4830*/  IADD3 R3, R3, 0x1, RZ ;  /* 0x0000000103037810 */ /* 0x000fc60007ffe0ff */
[----:B------:R2:W4:Y:S01]  /*4840*/  @!P3 LDSM.16.M88.4 R4, [R14] ;  /* 0x000000000e04b83b */ /* 0x0005220000000200 */
[----:B------:R-:W-:-:S04]  /*4850*/  ISETP.NE.AND P2, PT, R3, 0x4, PT ;  /* 0x000000040300780c */ /* 0x000fc80003f45270 */
[----:B-1----:R-:W-:Y:S02]  /*4860*/  SEL R12, RZ, 0x1, P2 ;  /* 0x00000001ff0c7807 */ /* 0x002fe40001000000 */
[----:B------:R-:W-:Y:S02]  /*4870*/  SEL R3, R3, RZ, P2 ;  /* 0x000000ff03037207 */ /* 0x000fe40001000000 */
[----:B--2---:R-:W-:-:S07]  /*4880*/  LOP3.LUT R29, R29, R12, RZ, 0x3c, !PT ;  /* 0x0000000c1d1d7212 */ /* 0x004fce00078e3cff */
.L_x_82:
[----:B------:R-:W-:Y:S05]  /*4890*/  BSYNC B0 ;  /* 0x0000000000007941 */ /* 0x000fea0003800000 */
.L_x_81:
[--C-:B---3--:R-:W-:Y:S02]  /*48a0*/  HADD2.F32 R13, -RZ, R8.reuse.H0_H0 ;  /* 0x20000008ff0d7230 */ /* 0x108fe40000004100 */
        /* <DEDUP_REMOVED lines=70> */
[----:B------:R-:W-:Y:S02]  /*4d10*/  UIADD3 UR8, UR52, 0x6200, URZ ;  /* 0x0000620034087890 */ /* 0x000fe4000fffe03f */
[----:B------:R-:W-:Y:S01]  /*4d20*/  UIADD3.X UR7, URZ, UR55, URZ, UP0, !UPT ;  /* 0x000000373f077290 */ /* 0x000fe200087fe43f */
[----:B------:R-:W-:-:S08]  /*4d30*/  UMOV UR11, UR47 ;  /* 0x0000002f000b7c82 */ /* 0x000fd00008000000 */
[----:B------:R2:W-:Y:S01]  /*4d40*/  UTMASTG.3D [UR8], [UR6] ;  /* 0x00000008060073b5 */ /* 0x0005e20008010000 */
[----:B------:R0:W-:Y:S01]  /*4d50*/  UTMACMDFLUSH ;  /* 0x00000000000079b7 */ /* 0x0001e20000000000 */
[----:B--2---:R-:W-:-:S04]  /*4d60*/  DEPBAR.LE SB0, 0x1 ;  /* 0x000080400000791a */ /* 0x004fc80000000000 */
.L_x_87:
[----:B------:R-:W-:Y:S05]  /*4d70*/  BSYNC B0 ;  /* 0x0000000000007941 */ /* 0x000fea0003800000 */
.L_x_86:
[----:B-1----:R-:W-:Y:S01]  /*4d80*/  VIADD R13, R93, 0x6200 ;  /* 0x000062005d0d7836 */ /* 0x002fe20000000000 */
[----:B------:R-:W-:Y:S03]  /*4d90*/  BAR.SYNC.DEFER_BLOCKING 0x1, 0x100 ;  /* 0x0044000000007b1d */ /* 0x000fe60000010000 */
[----:B------:R-:W-:-:S03]  /*4da0*/  IMAD R24, R162, 0x2, R13 ;  /* 0x00000002a2187824 */ /* 0x000fc600078e020d */
[----:B------:R-:W-:Y:S04]  /*4db0*/  BSSY B0, `(.L_x_88) ;  /* 0x0000009000007945 */ /* 0x000fe80003800000 */
[----:B------:R-:W-:Y:S05]  /*4dc0*/  @P0 BRA `(.L_x_89) ;  /* 0x00000000001c0947 */ /* 0x000fea0003800000 */
[----:B------:R-:W-:-:S13]  /*4dd0*/  ISETP.NE.AND P2, PT, R166, 0x3, PT ;  /* 0x00000003a600780c */ /* 0x000fda0003f45270 */
[----:B------:R-:W-:Y:S05]  /*4de0*/  @!P2 BRA `(.L_x_90) ;  /* 0x000000000004a947 */ /* 0x000fea0003800000 */
[----:B------:R-:W-:Y:S01]  /*4df0*/  BPT.TRAP 0x1 ;  /* 0x000000040000795c */ /* 0x000fe20000300000 */
.L_x_90:
[----:B------:R-:W-:-:S04]  /*4e00*/  ULEA UR4, UR5, UR52, 0x3 ;  /* 0x0000003405047291 */ /* 0x000fc8000f8e183f */
[----:B------:R-:W-:-:S04]  /*4e10*/  UIADD3 UR4, UR4, 0x60, URZ ;  /* 0x0000006004047890 */ /* 0x000fc8000fffe03f */
[----:B------:R-:W-:-:S09]  /*4e20*/  UPRMT UR4, UR51, 0x654, UR4 ;  /* 0x0000065433047896 */ /* 0x000fd20008000004 */
[----:B------:R-:W-:Y:S03]  /*4e30*/  SYNCS.ARRIVE.TRANS64.RED.A1T0 RZ, [UR4], RZ ;  /* 0x000000ffffff79a7 */ /* 0x000fe60008100404 */
.L_x_89:
[----:B------:R-:W-:Y:S05]  /*4e40*/  BSYNC B0 ;  /* 0x0000000000007941 */ /* 0x000fea0003800000 */
.L_x_88:
        /* <DEDUP_REMOVED lines=8> */
.L_x_93:
[----:B------:R-:W-:Y:S01]  /*4ed0*/  LEA R12, R3, UR52, 0x3 ;  /* 0x00000034030c7c11 */ /* 0x000fe2000f8e18ff */
[----:B------:R-:W-:Y:S01]  /*4ee0*/  BSSY B1, `(.L_x_94) ;  /* 0x0000006000017945 */ /* 0x000fe20003800000 */
[----:B------:R-:W-:Y:S02]  /*4ef0*/  SHF.L.U32 R13, R29, 0x1f, RZ ;  /* 0x0000001f1d0d7819 */ /* 0x000fe400000006ff */
[----:B------:R-:W-:Y:S02]  /*4f00*/  @!P3 LEA R15, R3, R20, 0xd ;  /* 0x00000014030fb211 */ /* 0x000fe400078e68ff */
[----:B------:R-:W1:Y:S03]  /*4f10*/  SYNCS.PHASECHK.TRANS64.TRYWAIT P2, [R12+URZ+0x40], R13 ;  /* 0x0000400d0c0075a7 */ /* 0x000e66000804017f */
[----:B------:R-:W-:Y:S01]  /*4f20*/  @!P3 IMAD R14, R162, 0x2, R15 ;  /* 0x00000002a20eb824 */ /* 0x000fe200078e020f */
[----:B-1----:R-:W-:Y:S06]  /*4f30*/  @!P2 BRA `(.L_x_95) ;  /* 0x000000540030a947 */ /* 0x002fec0003800000 */
.L_x_235:
[----:B------:R-:W-:Y:S05]  /*4f40*/  BSYNC B1 ;  /* 0x0000000000017941 */ /* 0x000fea0003800000 */
.L_x_94:
[----:B------:R-:W-:Y:S05]  /*4f50*/  @!P3 WARPSYNC.ALL ;  /* 0x000000000000b948 */ /* 0x000fea0003800000 */
[----:B------:R2:W3:Y:S01]  /*4f60*/  @!P3 LDSM.16.M88.4 R8, [R15] ;  /* 0x000000000f08b83b */ /* 0x0004e20000000200 */
[----:B------:R-:W-:-:S03]  /*4f70*/  VIADD R3, R3, 0x1 ;  /* 0x0000000103037836 */ /* 0x000fc60000000000 */
[----:B------:R2:W4:Y:S02]  /*4f80*/  @!P3 LDSM.16.M88.4 R4, [R14] ;  /* 0x000000000e04b83b */ /* 0x0005240000000200 */
[----:B------:R-:W-:-:S04]  /*4f90*/  ISETP.NE.AND P2, PT, R3, 0x4, PT ;  /* 0x000000040300780c */ /* 0x000fc80003f45270 */
[----:B-1----:R-:W-:Y:S02]  /*4fa0*/  SEL R12, RZ, 0x1, P2 ;  /* 0x00000001ff0c7807 */ /* 0x002fe40001000000 */
[----:B------:R-:W-:Y:S02]  /*4fb0*/  SEL R3, R3, RZ, P2 ;  /* 0x000000ff03037207 */ /* 0x000fe40001000000 */
[----:B--2---:R-:W-:-:S07]  /*4fc0*/  LOP3.LUT R29, R29, R12, RZ, 0x3c, !PT ;  /* 0x0000000c1d1d7212 */ /* 0x004fce00078e3cff */
.L_x_92:
[----:B------:R-:W-:Y:S05]  /*4fd0*/  BSYNC B0 ;  /* 0x0000000000007941 */ /* 0x000fea0003800000 */
.L_x_91:
        /* <DEDUP_REMOVED lines=59> */
[----:B------:R1:W-:Y:S01]  /*5390*/  STSM.16.M88.4 [R88], R32 ;  /* 0x0000002058007844 */ /* 0x0003e20000000200 */
        /* <DEDUP_REMOVED lines=17> */
.L_x_97:
[----:B------:R-:W-:Y:S05]  /*54b0*/  BSYNC B0 ;  /* 0x0000000000007941 */ /* 0x000fea0003800000 */
.L_x_96:
[----:B------:R-:W-:Y:S06]  /*54c0*/  BAR.SYNC.DEFER_BLOCKING 0x1, 0x100 ;  /* 0x0044000000007b1d */ /* 0x000fec0000010000 */
[----:B------:R-:W-:Y:S04]  /*54d0*/  BSSY B0, `(.L_x_98) ;  /* 0x0000009000007945 */ /* 0x000fe80003800000 */
[----:B------:R-:W-:Y:S05]  /*54e0*/  @P0 BRA `(.L_x_99) ;  /* 0x00000000001c0947 */ /* 0x000fea0003800000 */
[----:B------:R-:W-:-:S13]  /*54f0*/  ISETP.NE.AND P2, PT, R166, 0x3, PT ;  /* 0x00000003a600780c */ /* 0x000fda0003f45270 */
[----:B------:R-:W-:Y:S05]  /*5500*/  @!P2 BRA `(.L_x_100) ;  /* 0x000000000004a947 */ /* 0x000fea0003800000 */
[----:B------:R-:W-:Y:S01]  /*5510*/  BPT.TRAP 0x1 ;  /* 0x000000040000795c */ /* 0x000fe20000300000 */
.L_x_100:
[----:B------:R-:W-:-:S04]  /*5520*/  ULEA UR4, UR5, UR52, 0x3 ;  /* 0x0000003405047291 */ /* 0x000fc8000f8e183f */
[----:B------:R-:W-:-:S04]  /*5530*/  UIADD3 UR4, UR4, 0x60, URZ ;  /* 0x0000006004047890 */ /* 0x000fc8000fffe03f */
[----:B------:R-:W-:-:S09]  /*5540*/  UPRMT UR4, UR51, 0x654, UR4 ;  /* 0x0000065433047896 */ /* 0x000fd20008000004 */
[----:B------:R-:W-:Y:S03]  /*5550*/  SYNCS.ARRIVE.TRANS64.RED.A1T0 RZ, [UR4], RZ ;  /* 0x000000ffffff79a7 */ /* 0x000fe60008100404 */
.L_x_99:
[----:B------:R-:W-:Y:S05]  /*5560*/  BSYNC B0 ;  /* 0x0000000000007941 */ /* 0x000fea0003800000 */
.L_x_98:
        /* <DEDUP_REMOVED lines=8> */
.L_x_103:
[----:B-1----:R-:W-:Y:S01]  /*55f0*/  LEA R12, R3, UR52, 0x3 ;  /* 0x00000034030c7c11 */ /* 0x002fe2000f8e18ff */
[----:B------:R-:W-:Y:S01]  /*5600*/  BSSY B1, `(.L_x_104) ;  /* 0x0000006000017945 */ /* 0x000fe20003800000 */
[----:B------:R-:W-:Y:S02]  /*5610*/  SHF.L.U32 R13, R29, 0x1f, RZ ;  /* 0x0000001f1d0d7819 */ /* 0x000fe400000006ff */
[----:B------:R-:W-:Y:S02]  /*5620*/  @!P3 LEA R15, R3, R20, 0xd ;  /* 0x00000014030fb211 */ /* 0x000fe400078e68ff */
[----:B------:R-:W1:Y:S03]  /*5630*/  SYNCS.PHASECHK.TRANS64.TRYWAIT P2, [R12+URZ+0x40], R13 ;  /* 0x0000400d0c0075a7 */ /* 0x000e66000804017f */
[----:B------:R-:W-:Y:S01]  /*5640*/  @!P3 IMAD R14, R162, 0x2, R15 ;  /* 0x00000002a20eb824 */ /* 0x000fe200078e020f */
[----:B-1----:R-:W-:Y:S06]  /*5650*/  @!P2 BRA `(.L_x_105) ;  /* 0x0000004c007ca947 */ /* 0x002fec0003800000 */
.L_x_236:
[----:B------:R-:W-:Y:S05]  /*5660*/  BSYNC B1 ;  /* 0x0000000000017941 */ /* 0x000fea0003800000 */
.L_x_104:
        /* <DEDUP_REMOVED lines=8> */
.L_x_102:
[----:B------:R-:W-:Y:S05]  /*56f0*/  BSYNC B0 ;  /* 0x0000000000007941 */ /* 0x000fea0003800000 */
.L_x_101:
        /* <DEDUP_REMOVED lines=77> */
.L_x_107:
[----:B------:R-:W-:Y:S05]  /*5bd0*/  BSYNC B0 ;  /* 0x0000000000007941 */ /* 0x000fea0003800000 */
.L_x_106:
[----:B------:R-:W-:Y:S06]  /*5be0*/  BAR.SYNC.DEFER_BLOCKING 0x1, 0x100 ;  /* 0x0044000000007b1d */ /* 0x000fec0000010000 */
[----:B------:R-:W-:Y:S04]  /*5bf0*/  BSSY B0, `(.L_x_108) ;  /* 0x0000009000007945 */ /* 0x000fe80003800000 */
[----:B------:R-:W-:Y:S05]  /*5c00*/  @P0 BRA `(.L_x_109) ;  /* 0x00000000001c0947 */ /* 0x000fea0003800000 */
[----:B------:R-:W-:-:S13]  /*5c10*/  ISETP.NE.AND P2, PT, R166, 0x3, PT ;  /* 0x00000003a600780c */ /* 0x000fda0003f45270 */
[----:B------:R-:W-:Y:S05]  /*5c20*/  @!P2 BRA `(.L_x_110) ;  /* 0x000000000004a947 */ /* 0x000fea0003800000 */
[----:B------:R-:W-:Y:S01]  /*5c30*/  BPT.TRAP 0x1 ;  /* 0x000000040000795c */ /* 0x000fe20000300000 */
.L_x_110:
[----:B------:R-:W-:-:S04]  /*5c40*/  ULEA UR4, UR5, UR52, 0x3 ;  /* 0x0000003405047291 */ /* 0x000fc8000f8e183f */
[----:B------:R-:W-:-:S04]  /*5c50*/  UIADD3 UR4, UR4, 0x60, URZ ;  /* 0x0000006004047890 */ /* 0x000fc8000fffe03f */
[----:B------:R-:W-:-:S09]  /*5c60*/  UPRMT UR4, UR51, 0x654, UR4 ;  /* 0x0000065433047896 */ /* 0x000fd20008000004 */
[----:B------:R-:W-:Y:S03]  /*5c70*/  SYNCS.ARRIVE.TRANS64.RED.A1T0 RZ, [UR4], RZ ;  /* 0x000000ffffff79a7 */ /* 0x000fe60008100404 */
.L_x_109:
[----:B------:R-:W-:Y:S05]  /*5c80*/  BSYNC B0 ;  /* 0x0000000000007941 */ /* 0x000fea0003800000 */
.L_x_108:
        /* <DEDUP_REMOVED lines=8> */
.L_x_113:
[----:B-1----:R-:W-:Y:S01]  /*5d10*/  LEA R12, R3, UR52, 0x3 ;  /* 0x00000034030c7c11 */ /* 0x002fe2000f8e18ff */
[----:B------:R-:W-:Y:S01]  /*5d20*/  BSSY B1, `(.L_x_114) ;  /* 0x0000006000017945 */ /* 0x000fe20003800000 */
[----:B------:R-:W-:Y:S02]  /*5d30*/  SHF.L.U32 R13, R29, 0x1f, RZ ;  /* 0x0000001f1d0d7819 */ /* 0x000fe400000006ff */
[----:B------:R-:W-:Y:S02]  /*5d40*/  @!P3 LEA R15, R3, R20, 0xd ;  /* 0x00000014030fb211 */ /* 0x000fe400078e68ff */
[----:B------:R-:W1:Y:S03]  /*5d50*/  SYNCS.PHASECHK.TRANS64.TRYWAIT P2, [R12+URZ+0x40], R13 ;  /* 0x0000400d0c0075a7 */ /* 0x000e66000804017f */
[----:B------:R-:W-:Y:S01]  /*5d60*/  @!P3 IMAD R14, R162, 0x2, R15 ;  /* 0x00000002a20eb824 */ /* 0x000fe200078e020f */
[----:B-1----:R-:W-:Y:S06]  /*5d70*/  @!P2 BRA `(.L_x_115) ;  /* 0x0000004400c8a947 */ /* 0x002fec0003800000 */
.L_x_237:
[----:B------:R-:W-:Y:S05]  /*5d80*/  BSYNC B1 ;  /* 0x0000000000017941 */ /* 0x000fea0003800000 */
.L_x_114:
        /* <DEDUP_REMOVED lines=8> */
.L_x_112:
[----:B------:R-:W-:Y:S05]  /*5e10*/  BSYNC B0 ;  /* 0x0000000000007941 */ /* 0x000fea0003800000 */
.L_x_111:
[C-C-:B------:R-:W-:Y:S01]  /*5e20*/  FFMA R136, R158.reuse, R136, R21.reuse ;  /* 0x000000889e887223 */ /* 0x140fe20000000015 */
[C-C-:B-1----:R-:W-:Y:S01]  /*5e30*/  FFMA R12, R158.reuse, R137, R21.reuse ;  /* 0x000000899e0c7223 */ /* 0x142fe20000000015 */
[C-C-:B------:R-:W-:Y:S01]  /*5e40*/  FFMA R140, R158.reuse, R140, R21.reuse ;  /* 0x0000008c9e8c7223 */ /* 0x140fe20000000015 */
[C-C-:B------:R-:W-:Y:S01]  /*5e50*/  FFMA R26, R158.reuse, R141, R21.reuse ;  /* 0x0000008d9e1a7223 */ /* 0x140fe20000000015 */
[C-C-:B------:R-:W-:Y:S01]  /*5e60*/  FFMA R144, R158.reuse, R144, R21.reuse ;  /* 0x000000909e907223 */ /* 0x140fe20000000015 */
[C-C-:B------:R-:W-:Y:S01]  /*5e70*/  FFMA R32, R158.reuse, R145, R21.reuse ;  /* 0x000000919e207223 */ /* 0x140fe20000000015 */
[C-C-:B------:R-:W-:Y:S01]  /*5e80*/  FFMA R148, R158.reuse, R148, R21.reuse ;  /* 0x000000949e947223 */ /* 0x140fe20000000015 */
[C---:B------:R-:W-:Y:S01]  /*5e90*/  FFMA R36, R158.reuse, R149, R21 ;  /* 0x000000959e247223 */ /* 0x040fe20000000015 */
[--C-:B---3--:R-:W-:Y:S02]  /*5ea0*/  HADD2.F32 R15, -RZ, R9.reuse.H0_H0 ;  /* 0x20000009ff0f7230 */ /* 0x108fe40000004100 */
[----:B------:R-:W-:Y:S01]  /*5eb0*/  FFMA R138, R158, R138, R155 ;  /* 0x0000008a9e8a7223 */ /* 0x000fe2000000009b */
[----:B------:R-:W-:-:S02]  /*5ec0*/  HADD2.F32 R21, -RZ, R9.H1_H1 ;  /* 0x30000009ff157230 */ /* 0x000fc40000004100 */
[C-C-:B------:R-:W-:Y:S01]  /*5ed0*/  FFMA R14, R158.reuse, R139, R155.reuse ;  /* 0x0000008b9e0e7223 */ /* 0x140fe2000000009b */
[--C-:B------:R-:W-:Y:S02]  /*5ee0*/  HADD2.F32 R25, -RZ, R10.reuse.H0_H0 ;  /* 0x2000000aff197230 */ /* 0x100fe40000004100 */
[-C--:B------:R-:W-:Y:S01]  /*5ef0*/  FFMA R138, R15, R163.reuse, R138 ;  /* 0x000000a30f8a7223 */ /* 0x080fe2000000008a */
[----:B------:R-:W-:Y:S02]  /*5f00*/  HADD2.F32 R27, -RZ, R10.H1_H1 ;  /* 0x3000000aff1b7230 */ /* 0x000fe40000004100 */
[-C--:B------:R-:W-:Y:S01]  /*5f10*/  FFMA R15, R21, R163.reuse, R14 ;  /* 0x000000a3150f7223 */ /* 0x080fe2000000000e */
[----:B------:R-:W-:Y:S01]  /*5f20*/  FFMA R142, R158, R142, R155 ;  /* 0x0000008e9e8e7223 */ /* 0x000fe2000000009b */
[-C--:B------:R-:W-:Y:S01]  /*5f30*/  FFMA R140, R25, R163.reuse, R140 ;  /* 0x000000a3198c7223 */ /* 0x080fe2000000008c */
[--C-:B------:R-:W-:Y:S02]  /*5f40*/  HADD2.F32 R25, -RZ, R11.reuse.H0_H0 ;  /* 0x2000000bff197230 */ /* 0x100fe40000004100 */
[----:B------:R-:W-:Y:S01]  /*5f50*/  FFMA R21, R27, R163, R26 ;  /* 0x000000a31b157223 */ /* 0x000fe2000000001a */
[----:B------:R-:W-:-:S02]  /*5f60*/  HADD2.F32 R27, -RZ, R11.H1_H1 ;  /* 0x3000000bff1b7230 */ /* 0x000fc40000004100 */
[C-C-:B------:R-:W-:Y:S01]  /*5f70*/  FFMA R28, R158.reuse, R143, R155.reuse ;  /* 0x0000008f9e1c7223 */ /* 0x140fe2000000009b */
[----:B----4-:R-:W-:Y:S02]  /*5f80*/  HADD2.F32 R33, -RZ, R4.H1_H1 ;  /* 0x30000004ff217230 */ /* 0x010fe40000004100 */
[----:B------:R-:W-:Y:S01]  /*5f90*/  FFMA R146, R158, R146, R155 ;  /* 0x000000929e927223 */ /* 0x000fe2000000009b */
[----:B------:R-:W-:Y:S02]  /*5fa0*/  HADD2.F32 R13, -RZ, R8.H0_H0 ;  /* 0x20000008ff0d7230 */ /* 0x000fe40000004100 */
[-C--:B------:R-:W-:Y:S01]  /*5fb0*/  FFMA R142, R25, R163.reuse, R142 ;  /* 0x000000a3198e7223 */ /* 0x080fe2000000008e */
[----:B------:R-:W-:Y:S02]  /*5fc0*/  HADD2.F32 R31, -RZ, R4.H0_H0 ;  /* 0x20000004ff1f7230 */ /* 0x000fe40000004100 */
[----:B------:R-:W-:Y:S01]  /*5fd0*/  FFMA R25, R27, R163, R28 ;  /* 0x000000a31b197223 */ /* 0x000fe2000000001c */
[----:B------:R-:W-:-:S02]  /*5fe0*/  HADD2.F32 R35, -RZ, R5.H0_H0 ;  /* 0x20000005ff237230 */ /* 0x000fc40000004100 */
[-C--:B------:R-:W-:Y:S01]  /*5ff0*/  FFMA R27, R33, R163.reuse, R32 ;  /* 0x000000a3211b7223 */ /* 0x080fe20000000020 */
[-C--:B------:R-:W-:Y:S01]  /*6000*/  FFMA R136, R13, R163.reuse, R136 ;  /* 0x000000a30d887223 */ /* 0x080fe20000000088 */
[-C--:B------:R-:W-:Y:S01]  /*6010*/  FFMA R144, R31, R163.reuse, R144 ;  /* 0x000000a31f907223 */ /* 0x080fe20000000090 */
[----:B------:R-:W-:Y:S02]  /*6020*/  HADD2.F32 R33, -RZ, R6.H0_H0 ;  /* 0x20000006ff217230 */ /* 0x000fe40000004100 */
[----:B------:R-:W-:Y:S01]  /*6030*/  FFMA R146, R35, R163, R146 ;  /* 0x000000a323927223 */ /* 0x000fe20000000092 */
[----:B------:R-:W-:Y:S02]  /*6040*/  HADD2.F32 R13, -RZ, R8.H1_H1 ;  /* 0x30000008ff0d7230 */ /* 0x000fe40000004100 */
[C-C-:B------:R-:W-:Y:S01]  /*6050*/  FFMA R34, R158.reuse, R147, R155.reuse ;  /* 0x000000939e227223 */ /* 0x140fe2000000009b */
[----:B------:R-:W-:Y:S02]  /*6060*/  HADD2.F32 R31, -RZ, R5.H1_H1 ;  /* 0x30000005ff1f7230 */ /* 0x000fe40000004100 */
[----:B------:R-:W-:Y:S01]  /*6070*/  FFMA R150, R158, R150, R155 ;  /* 0x000000969e967223 */ /* 0x000fe2000000009b */
[----:B------:R-:W-:-:S02]  /*6080*/  HADD2.F32 R35, -RZ, R6.H1_H1 ;  /* 0x30000006ff237230 */ /* 0x000fc40000004100 */
[----:B------:R-:W-:Y:S01]  /*6090*/  FFMA R38, R158, R151, R155 ;  /* 0x000000979e267223 */ /* 0x000fe2000000009b */
[--C-:B------:R-:W-:Y:S02]  /*60a0*/  HADD2.F32 R37, -RZ, R7.reuse.H0_H0 ;  /* 0x20000007ff257230 */ /* 0x100fe40000004100 */
[-C--:B------:R-:W-:Y:S01]  /*60b0*/  FFMA R148, R33, R163.reuse, R148 ;  /* 0x000000a321947223 */ /* 0x080fe20000000094 */
[----:B------:R-:W-:Y:S02]  /*60c0*/  HADD2.F32 R39, -RZ, R7.H1_H1 ;  /* 0x30000007ff277230 */ /* 0x000fe40000004100 */
[-C--:B------:R-:W-:Y:S01]  /*60d0*/  FFMA R13, R13, R163.reuse, R12 ;  /* 0x000000a30d0d7223 */ /* 0x080fe2000000000c */
        /* <DEDUP_REMOVED lines=33> */
.L_x_117:
[----:B------:R-:W-:Y:S05]  /*62f0*/  BSYNC B0 ;  /* 0x0000000000007941 */ /* 0x000fea0003800000 */
.L_x_116:
[----:B------:R-:W-:Y:S06]  /*6300*/  BAR.SYNC.DEFER_BLOCKING 0x1, 0x100 ;  /* 0x0044000000007b1d */ /* 0x000fec0000010000 */
[----:B------:R-:W-:Y:S04]  /*6310*/  BSSY B0, `(.L_x_118) ;  /* 0x0000009000007945 */ /* 0x000fe80003800000 */
[----:B------:R-:W-:Y:S05]  /*6320*/  @P0 BRA `(.L_x_119) ;  /* 0x00000000001c0947 */ /* 0x000fea0003800000 */
[----:B------:R-:W-:-:S13]  /*6330*/  ISETP.NE.AND P2, PT, R166, 0x3, PT ;  /* 0x00000003a600780c */ /* 0x000fda0003f45270 */
[----:B------:R-:W-:Y:S05]  /*6340*/  @!P2 BRA `(.L_x_120) ;  /* 0x000000000004a947 */ /* 0x000fea0003800000 */
[----:B------:R-:W-:Y:S01]  /*6350*/  BPT.TRAP 0x1 ;  /* 0x000000040000795c */ /* 0x000fe20000300000 */
.L_x_120:
[----:B------:R-:W-:-:S04]  /*6360*/  ULEA UR4, UR5, UR52, 0x3 ;  /* 0x0000003405047291 */ /* 0x000fc8000f8e183f */
[----:B------:R-:W-:-:S04]  /*6370*/  UIADD3 UR4, UR4, 0x60, URZ ;  /* 0x0000006004047890 */ /* 0x000fc8000fffe03f */
[----:B------:R-:W-:-:S09]  /*6380*/  UPRMT UR4, UR51, 0x654, UR4 ;  /* 0x0000065433047896 */ /* 0x000fd20008000004 */
[----:B------:R-:W-:Y:S03]  /*6390*/  SYNCS.ARRIVE.TRANS64.RED.A1T0 RZ, [UR4], RZ ;  /* 0x000000ffffff79a7 */ /* 0x000fe60008100404 */
.L_x_119:
[----:B------:R-:W-:Y:S05]  /*63a0*/  BSYNC B0 ;  /* 0x0000000000007941 */ /* 0x000fea0003800000 */
.L_x_118:
        /* <DEDUP_REMOVED lines=8> */
.L_x_123:
[----:B------:R-:W-:Y:S01]  /*6430*/  SHF.L.U32 R29, R29, 0x1f, RZ ;  /* 0x0000001f1d1d7819 */ /* 0x000fe200000006ff */
[----:B------:R-:W-:Y:S01]  /*6440*/  BSSY B1, `(.L_x_124) ;  /* 0x0000006000017945 */ /* 0x000fe20003800000 */
[C---:B------:R-:W-:Y:S02]  /*6450*/  LEA R14, R3.reuse, UR52, 0x3 ;  /* 0x00000034030e7c11 */ /* 0x040fe4000f8e18ff */
[----:B------:R-:W-:Y:S02]  /*6460*/  @!P3 LEA R3, R3, R20, 0xd ;  /* 0x000000140303b211 */ /* 0x000fe400078e68ff */
[----:B------:R-:W2:Y:S03]  /*6470*/  SYNCS.PHASECHK.TRANS64.TRYWAIT P2, [R14+URZ+0x40], R29 ;  /* 0x0000401d0e0075a7 */ /* 0x000ea6000804017f */
[----:B------:R-:W-:Y:S01]  /*6480*/  @!P3 IMAD R12, R162, 0x2, R3 ;  /* 0x00000002a20cb824 */ /* 0x000fe200078e0203 */
[----:B--2---:R-:W-:Y:S06]  /*6490*/  @!P2 BRA `(.L_x_125) ;  /* 0x000000400014a947 */ /* 0x004fec0003800000 */
.L_x_238:
[----:B------:R-:W-:Y:S05]  /*64a0*/  BSYNC B1 ;  /* 0x0000000000017941 */ /* 0x000fea0003800000 */
.L_x_124:
[----:B------:R-:W-:Y:S05]  /*64b0*/  @!P3 WARPSYNC.ALL ;  /* 0x000000000000b948 */ /* 0x000fea0003800000 */
[----:B------:R3:W4:Y:S04]  /*64c0*/  @!P3 LDSM.16.M88.4 R8, [R3] ;  /* 0x000000000308b83b */ /* 0x0007280000000200 */
[----:B------:R3:W1:Y:S02]  /*64d0*/  @!P3 LDSM.16.M88.4 R4, [R12] ;  /* 0x000000000c04b83b */ /* 0x0006640000000200 */
.L_x_122:
[----:B------:R-:W-:Y:S05]  /*64e0*/  BSYNC B0 ;  /* 0x0000000000007941 */ /* 0x000fea0003800000 */
.L_x_121:
[--C-:B----4-:R-:W-:Y:S02]  /*64f0*/  HADD2.F32 R15, -RZ, R9.reuse.H0_H0 ;  /* 0x20000009ff0f7230 */ /* 0x110fe40000004100 */
[C-C-:B------:R-:W-:Y:S01]  /*6500*/  FFMA R72, R158.reuse, R72, R23.reuse ;  /* 0x000000489e487223 */ /* 0x140fe20000000017 */
[C-C-:B---3--:R-:W-:Y:S01]  /*6510*/  FFMA R12, R158.reuse, R73, R23.reuse ;  /* 0x000000499e0c7223 */ /* 0x148fe20000000017 */
[C-C-:B------:R-:W-:Y:S01]  /*6520*/  FFMA R76, R158.reuse, R76, R23.reuse ;  /* 0x0000004c9e4c7223 */ /* 0x140fe20000000017 */
[C-C-:B------:R-:W-:Y:S01]  /*6530*/  FFMA R20, R158.reuse, R77, R23.reuse ;  /* 0x0000004d9e147223 */ /* 0x140fe20000000017 */
[C-C-:B------:R-:W-:Y:S01]  /*6540*/  FFMA R80, R158.reuse, R80, R23.reuse ;  /* 0x000000509e507223 */ /* 0x140fe20000000017 */
[C-C-:B------:R-:W-:Y:S01]  /*6550*/  FFMA R28, R158.reuse, R81, R23.reuse ;  /* 0x000000519e1c7223 */ /* 0x140fe20000000017 */
[C-C-:B------:R-:W-:Y:S01]  /*6560*/  FFMA R84, R158.reuse, R84, R23.reuse ;  /* 0x000000549e547223 */ /* 0x140fe20000000017 */
[----:B------:R-:W-:Y:S01]  /*6570*/  FFMA R32, R158, R85, R23 ;  /* 0x000000559e207223 */ /* 0x000fe20000000017 */
[----:B------:R-:W-:-:S02]  /*6580*/  HADD2.F32 R9, -RZ, R9.H1_H1 ;  /* 0x30000009ff097230 */ /* 0x000fc40000004100 */
[C-C-:B------:R-:W-:Y:S01]  /*6590*/  FFMA R74, R158.reuse, R74, R165.reuse ;  /* 0x0000004a9e4a7223 */ /* 0x140fe200000000a5 */
[----:B------:R-:W-:Y:S02]  /*65a0*/  HADD2.F32 R25, -RZ, R11.H0_H0 ;  /* 0x2000000bff197230 */ /* 0x000fe40000004100 */
[C-C-:B--2---:R-:W-:Y:S01]  /*65b0*/  FFMA R14, R158.reuse, R75, R165.reuse ;  /* 0x0000004b9e0e7223 */ /* 0x144fe200000000a5 */
[----:B-1----:R-:W-:Y:S02]  /*65c0*/  HADD2.F32 R31, -RZ, R5.H0_H0 ;  /* 0x20000005ff1f7230 */ /* 0x002fe40000004100 */
[C-C-:B------:R-:W-:Y:S01]  /*65d0*/  FFMA R78, R158.reuse, R78, R165.reuse ;  /* 0x0000004e9e4e7223 */ /* 0x140fe200000000a5 */
[--C-:B------:R-:W-:Y:S02]  /*65e0*/  HADD2.F32 R3, -RZ, R8.reuse.H0_H0 ;  /* 0x20000008ff037230 */ /* 0x100fe40000004100 */
[----:B------:R-:W-:Y:S01]  /*65f0*/  FFMA R26, R158, R79, R165 ;  /* 0x0000004f9e1a7223 */ /* 0x000fe200000000a5 */
[----:B------:R-:W-:-:S02]  /*6600*/  HADD2.F32 R13, -RZ, R8.H1_H1 ;  /* 0x30000008ff0d7230 */ /* 0x000fc40000004100 */
[C-C-:B------:R-:W-:Y:S01]  /*6610*/  FFMA R82, R158.reuse, R82, R165.reuse ;  /* 0x000000529e527223 */ /* 0x140fe200000000a5 */
[--C-:B------:R-:W-:Y:S02]  /*6620*/  HADD2.F32 R21, -RZ, R10.reuse.H0_H0 ;  /* 0x2000000aff157230 */ /* 0x100fe40000004100 */
[C-C-:B------:R-:W-:Y:S01]  /*6630*/  FFMA R30, R158.reuse, R83, R165.reuse ;  /* 0x000000539e1e7223 */ /* 0x140fe200000000a5 */
[----:B------:R-:W-:Y:S02]  /*6640*/  HADD2.F32 R23, -RZ, R10.H1_H1 ;  /* 0x3000000aff177230 */ /* 0x000fe40000004100 */
[C-C-:B------:R-:W-:Y:S01]  /*6650*/  FFMA R86, R158.reuse, R86, R165.reuse ;  /* 0x000000569e567223 */ /* 0x140fe200000000a5 */
[----:B------:R-:W-:Y:S02]  /*6660*/  HADD2.F32 R11, -RZ, R11.H1_H1 ;  /* 0x3000000bff0b7230 */ /* 0x000fe40000004100 */
[----:B------:R-:W-:Y:S01]  /*6670*/  FFMA R34, R158, R87, R165 ;  /* 0x000000579e227223 */ /* 0x000fe200000000a5 */
[----:B------:R-:W-:-:S02]  /*6680*/  HADD2.F32 R5, -RZ, R5.H1_H1 ;  /* 0x30000005ff057230 */ /* 0x000fc40000004100 */
[-C--:B------:R-:W-:Y:S01]  /*6690*/  FFMA R15, R15, R163.reuse, R74 ;  /* 0x000000a30f0f7223 */ /* 0x080fe2000000004a */
[----:B------:R-:W-:Y:S02]  /*66a0*/  HADD2.F32 R37, -RZ, R7.H0_H0 ;  /* 0x20000007ff257230 */ /* 0x000fe40000004100 */
[-C--:B------:R-:W-:Y:S01]  /*66b0*/  FFMA R14, R9, R163.reuse, R14 ;  /* 0x000000a3090e7223 */ /* 0x080fe2000000000e */
[--C-:B------:R-:W-:Y:S02]  /*66c0*/  HADD2.F32 R27, -RZ, R4.reuse.H0_H0 ;  /* 0x20000004ff1b7230 */ /* 0x100fe40000004100 */
[-C--:B------:R-:W-:Y:S01]  /*66d0*/  FFMA R3, R3, R163.reuse, R72 ;  /* 0x000000a303037223 */ /* 0x080fe20000000048 */
[----:B------:R-:W-:Y:S02]  /*66e0*/  HADD2.F32 R29, -RZ, R4.H1_H1 ;  /* 0x30000004ff1d7230 */ /* 0x000fe40000004100 */
[----:B------:R-:W-:Y:S01]  /*66f0*/  FFMA R12, R13, R163, R12 ;  /* 0x000000a30d0c7223 */ /* 0x000fe2000000000c */
[----:B------:R-:W-:-:S02]  /*6700*/  HADD2.F32 R33, -RZ, R6.H0_H0 ;  /* 0x20000006ff217230 */ /* 0x000fc40000004100 */
[-C--:B------:R-:W-:Y:S01]  /*6710*/  FFMA R21, R21, R163.reuse, R76 ;  /* 0x000000a315157223 */ /* 0x080fe2000000004c */
[----:B------:R-:W-:Y:S02]  /*6720*/  HADD2.F32 R35, -RZ, R6.H1_H1 ;  /* 0x30000006ff237230 */ /* 0x000fe40000004100 */
[-C--:B------:R-:W-:Y:S01]  /*6730*/  FFMA R20, R23, R163.reuse, R20 ;  /* 0x000000a317147223 */ /* 0x080fe20000000014 */
[----:B------:R-:W-:Y:S02]  /*6740*/  HADD2.F32 R7, -RZ, R7.H1_H1 ;  /* 0x30000007ff077230 */ /* 0x000fe40000004100 */
[-C--:B------:R-:W-:Y:S01]  /*6750*/  FFMA R25, R25, R163.reuse, R78 ;  /* 0x000000a319197223 */ /* 0x080fe2000000004e */
        /* <DEDUP_REMOVED lines=38> */
.L_x_127:
[----:B------:R-:W-:Y:S05]  /*69c0*/  BSYNC B0 ;  /* 0x0000000000007941 */ /* 0x000fea0003800000 */
.L_x_126:
[----:B------:R-:W-:Y:S06]  /*69d0*/  BAR.SYNC.DEFER_BLOCKING 0x1, 0x100 ;  /* 0x0044000000007b1d */ /* 0x000fec0000010000 */
[----:B------:R-:W-:Y:S04]  /*69e0*/  BSSY B0, `(.L_x_128) ;  /* 0x0000009000007945 */ /* 0x000fe80003800000 */
[----:B------:R-:W-:Y:S05]  /*69f0*/  @P0 BRA `(.L_x_129) ;  /* 0x00000000001c0947 */ /* 0x000fea0003800000 */
[----:B------:R-:W-:-:S13]  /*6a00*/  ISETP.NE.AND P0, PT, R166, 0x3, PT ;  /* 0x00000003a600780c */ /* 0x000fda0003f05270 */
[----:B------:R-:W-:Y:S05]  /*6a10*/  @!P0 BRA `(.L_x_130) ;  /* 0x0000000000048947 */ /* 0x000fea0003800000 */
[----:B------:R-:W-:Y:S01]  /*6a20*/  BPT.TRAP 0x1 ;  /* 0x000000040000795c */ /* 0x000fe20000300000 */
.L_x_130:
[----:B------:R-:W-:-:S04]  /*6a30*/  ULEA UR4, UR36, UR52, 0x3 ;  /* 0x0000003424047291 */ /* 0x000fc8000f8e183f */
[----:B------:R-:W-:-:S04]  /*6a40*/  UIADD3 UR4, UR4, 0x60, URZ ;  /* 0x0000006004047890 */ /* 0x000fc8000fffe03f */
[----:B------:R-:W-:-:S09]  /*6a50*/  UPRMT UR4, UR51, 0x654, UR4 ;  /* 0x0000065433047896 */ /* 0x000fd20008000004 */
[----:B------:R-:W-:Y:S03]  /*6a60*/  SYNCS.ARRIVE.TRANS64.RED.A1T0 RZ, [UR4], RZ ;  /* 0x000000ffffff79a7 */ /* 0x000fe60008100404 */
.L_x_129:
[----:B------:R-:W-:Y:S05]  /*6a70*/  BSYNC B0 ;  /* 0x0000000000007941 */ /* 0x000fea0003800000 */
.L_x_128:
[----:B------:R-:W-:Y:S01]  /*6a80*/  IADD3 R16, P0, R16, UR40, RZ ;  /* 0x0000002810107c10 */ /* 0x000fe2000ff1e0ff */
[----:B------:R-:W-:Y:S01]  /*6a90*/  ULDC.64 UR4, c[0x0][0x8f8] ;  /* 0x00023e0000047ab9 */ /* 0x000fe20000000a00 */
[----:B------:R-:W-:Y:S01]  /*6aa0*/  UIADD3 UR36, UR36, 0x1, URZ ;  /* 0x0000000124247890 */ /* 0x000fe2000fffe03f */
[----:B------:R-:W-:Y:S01]  /*6ab0*/  PRMT R3, RZ, 0x7610, R3 ;  /* 0x00007610ff037816 */ /* 0x000fe20000000003 */
[----:B------:R-:W-:Y:S01]  /*6ac0*/  UMOV UR47, 0xffffffff ;  /* 0xffffffff002f7882 */ /* 0x000fe20000000000 */
[----:B------:R-:W-:Y:S01]  /*6ad0*/  IADD3.X R17, R17, UR38, RZ, P0, !PT ;  /* 0x0000002611117c10 */ /* 0x000fe200087fe4ff */
[----:B------:R-:W-:Y:S01]  /*6ae0*/  UISETP.NE.AND UP0, UPT, UR36, 0x4, UPT ;  /* 0x000000042400788c */ /* 0x000fe2000bf05270 */
[----:B------:R-:W-:Y:S01]  /*6af0*/  ISETP.GE.U32.AND P0, PT, R16, UR4, PT ;  /* 0x0000000410007c0c */ /* 0x000fe2000bf06070 */
[----:B------:R-:W-:Y:S01]  /*6b00*/  IMAD.MOV.U32 R156, RZ, RZ, -0x1 ;  /* 0xffffffffff9c7424 */ /* 0x000fe200078e00ff */
[----:B------:R-:W-:Y:S01]  /*6b10*/  MOV R155, 0xffffffff ;  /* 0xffffffff009b7802 */ /* 0x000fe20000000f00 */
[----:B------:R-:W-:Y:S01]  /*6b20*/  USEL UR36, UR36, URZ, UP0 ;  /* 0x0000003f24247287 */ /* 0x000fe20008000000 */
[----:B------:R-:W-:-:S13]  /*6b30*/  ISETP.GE.U32.AND.EX P0, PT, R17, UR5, PT, P0 ;  /* 0x0000000511007c0c */ /* 0x000fda000bf06100 */
[----:B------:R-:W-:Y:S05]  /*6b40*/  @P0 BRA `(.L_x_131) ;  /* 0x0000000400680947 */ /* 0x000fea0003800000 */
[----:B------:R-:W2:Y:S01]  /*6b50*/  S2R R23, SR_CTAID.X ;  /* 0x0000000000177919 */ /* 0x000ea20000002500 */
[----:B------:R-:W3:Y:S01]  /*6b60*/  LDC.64 R10, c[0x0][0x8d0] ;  /* 0x00023400ff0a7b82 */ /* 0x000ee20000000a00 */
[----:B------:R-:W-:Y:S01]  /*6b70*/  ULDC UR4, c[0x0][0x150] ;  /* 0x0000540000047ab9 */ /* 0x000fe20000000800 */
[----:B------:R-:W-:Y:S01]  /*6b80*/  IMAD.MOV.U32 R8, RZ, RZ, R16 ;  /* 0x000000ffff087224 */ /* 0x000fe200078e0010 */
[----:B------:R-:W4:Y:S01]  /*6b90*/  S2R R25, SR_CTAID.Y ;  /* 0x0000000000197919 */ /* 0x000f220000002600 */
[----:B------:R-:W-:-:S04]  /*6ba0*/  IMAD.MOV.U32 R9, RZ, RZ, R17 ;  /* 0x000000ffff097224 */ /* 0x000fc800078e0011 */
[----:B------:R-:W4:Y:S08]  /*6bb0*/  LDC R26, c[0x0][0x144] ;  /* 0x00005100ff1a7b82 */ /* 0x000f300000000800 */
[----:B-1----:R-:W1:Y:S08]  /*6bc0*/  LDC R12, c[0x0][0x8d8] ;  /* 0x00023600ff0c7b82 */ /* 0x002e700000000800 */
[----:B------:R-:W1:Y:S01]  /*6bd0*/  LDC.64 R20, c[0x0][0x8c8] ;  /* 0x00023200ff147b82 */ /* 0x000e620000000a00 */
[----:B---3--:R-:W-:-:S04]  /*6be0*/  ISETP.NE.U32.AND P0, PT, R10, RZ, PT ;  /* 0x000000ff0a00720c */ /* 0x008fc80003f05070 */
[----:B------:R-:W-:Y:S02]  /*6bf0*/  ISETP.NE.AND.EX P0, PT, R11, RZ, PT, P0 ;  /* 0x000000ff0b00720c */ /* 0x000fe40003f05300 */
[----:B--2---:R-:W-:-:S05]  /*6c00*/  I2FP.F32.U32 R3, R23 ;  /* 0x0000001700037245 */ /* 0x004fca0000201000 */
[----:B------:R-:W-:-:S04]  /*6c10*/  FMUL R3, R3, UR4 ;  /* 0x0000000403037c20 */ /* 0x000fc80008400000 */
[----:B------:R2:W3:Y:S02]  /*6c20*/  F2I.U32.TRUNC.NTZ R24, R3 ;  /* 0x0000000300187305 */ /* 0x0004e4000020f000 */
[----:B----4-:R-:W-:Y:S05]  /*6c30*/  @!P0 BRA `(.L_x_132) ;  /* 0x0000000000288947 */ /* 0x010fea0003800000 */
[----:B--2---:R-:W2:Y:S02]  /*6c40*/  LDC R3, c[0x0][0x8dc] ;  /* 0x00023700ff037b82 */ /* 0x004ea40000000800 */
[----:B--2---:R-:W-:-:S04]  /*6c50*/  IADD3 R3, P0, R16, R3, RZ ;  /* 0x0000000310037210 */ /* 0x004fc80007f1e0ff */
[----:B------:R-:W-:-:S05]  /*6c60*/  IADD3.X R13, RZ, R17, RZ, P0, !PT ;  /* 0x00000011ff0d7210 */ /* 0x000fca00007fe4ff */
[----:B------:R-:W-:-:S04]  /*6c70*/  IMAD.WIDE.U32 R4, R13, R10, RZ ;  /* 0x0000000a0d047225 */ /* 0x000fc800078e00ff */
[----:B------:R-:W-:-:S04]  /*6c80*/  IMAD.WIDE.U32 R6, P0, R3, R11, R4 ;  /* 0x0000000b03067225 */ /* 0x000fc80007800004 */
[----:B------:R-:W-:-:S04]  /*6c90*/  IMAD.WIDE.U32 R4, R3, R10, RZ ;  /* 0x0000000a03047225 */ /* 0x000fc800078e00ff */
[----:B------:R-:W-:Y:S01]  /*6ca0*/  IMAD.X R9, RZ, RZ, RZ, P0 ;  /* 0x000000ffff097224 */ /* 0x000fe200000e06ff */
[----:B------:R-:W-:Y:S01]  /*6cb0*/  IADD3 RZ, P0, R5, R6, RZ ;  /* 0x0000000605ff7210 */ /* 0x000fe20007f1e0ff */
[----:B------:R-:W-:-:S04]  /*6cc0*/  IMAD.MOV.U32 R8, RZ, RZ, R7 ;  /* 0x000000ffff087224 */ /* 0x000fc800078e0007 */
[----:B------:R-:W-:-:S08]  /*6cd0*/  IMAD.WIDE.U32.X R8, R13, R11, R8, P0 ;  /* 0x0000000b0d087225 */ /* 0x000fd000000e0408 */
.L_x_132:
[-CC-:B-1----:R-:W-:Y:S01]  /*6ce0*/  SHF.R.U64 R32, R8, R12.reuse, R9.reuse ;  /* 0x0000000c08207219 */ /* 0x182fe20000001209 */
[----:B------:R-:W1:Y:S01]  /*6cf0*/  LDC.64 R14, c[0x0][0x8e8] ;  /* 0x00023a00ff0e7b82 */ /* 0x000e620000000a00 */
[----:B--2---:R-:W-:Y:S01]  /*6d00*/  SHF.R.U32.HI R3, RZ, R12, R9 ;  /* 0x0000000cff037219 */ /* 0x004fe20000011609 */
[----:B---3--:R-:W-:Y:S01]  /*6d10*/  IMAD.MOV R24, RZ, RZ, -R24 ;  /* 0x000000ffff187224 */ /* 0x008fe200078e0a18 */
[----:B------:R-:W-:Y:S01]  /*6d20*/  IADD3 R7, P0, RZ, -R32, RZ ;  /* 0x80000020ff077210 */ /* 0x000fe20007f1e0ff */
[----:B------:R-:W-:Y:S02]  /*6d30*/  ULDC UR4, c[0x0][0x154] ;  /* 0x0000550000047ab9 */ /* 0x000fe40000000800 */
[----:B------:R-:W-:Y:S01]  /*6d40*/  IMAD R23, R26, R24, R23 ;  /* 0x000000181a177224 */ /* 0x000fe200078e0217 */
[----:B------:R-:W-:Y:S01]  /*6d50*/  IADD3.X R3, RZ, ~R3, RZ, P0, !PT ;  /* 0x80000003ff037210 */ /* 0x000fe200007fe4ff */
[----:B------:R-:W2:Y:S01]  /*6d60*/  LDC R8, c[0x0][0x8c0] ;  /* 0x00023000ff087b82 */ /* 0x000ea20000000800 */
[----:B------:R-:W-:-:S04]  /*6d70*/  IMAD.WIDE.U32 R4, R7, R20, R16 ;  /* 0x0000001407047225 */ /* 0x000fc800078e0010 */
[----:B------:R-:W-:-:S03]  /*6d80*/  IMAD R6, R3, R20, RZ ;  /* 0x0000001403067224 */ /* 0x000fc600078e02ff */
[----:B------:R-:W3:Y:S01]  /*6d90*/  LDC R28, c[0x0][0x8b0] ;  /* 0x00022c00ff1c7b82 */ /* 0x000ee20000000800 */
[----:B------:R-:W-:Y:S02]  /*6da0*/  IMAD R3, R7, R21, R6 ;  /* 0x0000001507037224 */ /* 0x000fe400078e0206 */
[----:B------:R-:W-:Y:S02]  /*6db0*/  IMAD.MOV.U32 R7, RZ, RZ, 0x1 ;  /* 0x00000001ff077424 */ /* 0x000fe400078e00ff */
[----:B------:R-:W-:Y:S01]  /*6dc0*/  IMAD.IADD R3, R5, 0x1, R3 ;  /* 0x0000000105037824 */ /* 0x000fe200078e0203 */
[----:B------:R-:W-:Y:S02]  /*6dd0*/  I2FP.F32.U32 R5, R25 ;  /* 0x0000001900057245 */ /* 0x000fe40000201000 */
[----:B------:R-:W4:Y:S01]  /*6de0*/  LDC R30, c[0x0][0x900] ;  /* 0x00024000ff1e7b82 */ /* 0x000f220000000800 */
[----:B-1----:R-:W-:Y:S02]  /*6df0*/  ISETP.NE.U32.AND P0, PT, R14, RZ, PT ;  /* 0x000000ff0e00720c */ /* 0x002fe40003f05070 */
[----:B------:R-:W-:Y:S01]  /*6e00*/  FMUL R6, R5, UR4 ;  /* 0x0000000405067c20 */ /* 0x000fe20008400000 */
[----:B------:R-:W-:-:S02]  /*6e10*/  MOV R5, 0xffffffff ;  /* 0xffffffff00057802 */ /* 0x000fc40000000f00 */
[----:B------:R-:W-:Y:S01]  /*6e20*/  ISETP.NE.AND.EX P0, PT, R15, RZ, PT, P0 ;  /* 0x000000ff0f00720c */ /* 0x000fe20003f05300 */
[----:B------:R1:W1:Y:S01]  /*6e30*/  F2I.U32.TRUNC.NTZ R20, R6 ;  /* 0x0000000600147305 */ /* 0x000262000020f000 */
[----:B------:R-:W1:Y:S01]  /*6e40*/  LDC R24, c[0x0][0x148] ;  /* 0x00005200ff187b82 */ /* 0x000e620000000800 */
[-CC-:B--2---:R-:W-:Y:S02]  /*6e50*/  SHF.R.U64 R12, R4, R8.reuse, R3.reuse ;  /* 0x00000008040c7219 */ /* 0x184fe40000001203 */
[----:B------:R-:W-:-:S05]  /*6e60*/  SHF.R.U32.HI R3, RZ, R8, R3 ;  /* 0x00000008ff037219 */ /* 0x000fca0000011603 */
[----:B------:R-:W2:Y:S01]  /*6e70*/  LDC R21, c[0x0][0x8a8] ;  /* 0x00022a00ff157b82 */ /* 0x000ea20000000800 */
[-CC-:B---3--:R-:W-:Y:S02]  /*6e80*/  SHF.R.U64 R10, R12, R28.reuse, R3.reuse ;  /* 0x0000001c0c0a7219 */ /* 0x188fe40000001203 */
[----:B------:R-:W-:-:S05]  /*6e90*/  SHF.R.U32.HI R3, RZ, R28, R3 ;  /* 0x0000001cff037219 */ /* 0x000fca0000011603 */
[----:B------:R-:W3:Y:S01]  /*6ea0*/  LDC R26, c[0x0][0x8f0] ;  /* 0x00023c00ff1a7b82 */ /* 0x000ee20000000800 */
[-C--:B----4-:R-:W-:Y:S02]  /*6eb0*/  SHF.L.U32 R4, R5, R30.reuse, RZ ;  /* 0x0000001e05047219 */ /* 0x090fe400000006ff */
[-CC-:B------:R-:W-:Y:S02]  /*6ec0*/  SHF.R.U64 R13, R10, R30.reuse, R3.reuse ;  /* 0x0000001e0a0d7219 */ /* 0x180fe40000001203 */
[----:B------:R-:W-:Y:S02]  /*6ed0*/  SHF.R.U32.HI R5, RZ, R30, R3 ;  /* 0x0000001eff057219 */ /* 0x000fe40000011603 */
[----:B------:R-:W-:Y:S01]  /*6ee0*/  LOP3.LUT R27, RZ, R4, RZ, 0x33, !PT ;  /* 0x00000004ff1b7212 */ /* 0x000fe200078e33ff */
[----:B------:R-:W4:Y:S01]  /*6ef0*/  LDC R29, c[0x0][0x8e0] ;  /* 0x00023800ff1d7b82 */ /* 0x000f220000000800 */
[----:B------:R-:W-:Y:S01]  /*6f00*/  SHF.L.U32 R30, R7, R30, RZ ;  /* 0x0000001e071e7219 */ /* 0x000fe200000006ff */
[----:B------:R-:W-:-:S06]  /*6f10*/  IMAD.MOV.U32 R4, RZ, RZ, R13 ;  /* 0x000000ffff047224 */ /* 0x000fcc00078e000d */
[----:B------:R-:W1:Y:S01]  /*6f20*/  LDC R31, c[0x0][0x8b8] ;  /* 0x00022e00ff1f7b82 */ /* 0x000e620000000800 */
[----:B------:R-:W-:Y:S05]  /*6f30*/  @!P0 BRA `(.L_x_133) ;  /* 0x0000000000288947 */ /* 0x000fea0003800000 */
[----:B------:R-:W5:Y:S02]  /*6f40*/  LDC R4, c[0x0][0x8f4] ;  /* 0x00023d00ff047b82 */ /* 0x000f640000000800 */
[----:B-----5:R-:W-:-:S04]  /*6f50*/  IADD3 R3, P0, R13, R4, RZ ;  /* 0x000000040d037210 */ /* 0x020fc80007f1e0ff */
[----:B------:R-:W-:-:S05]  /*6f60*/  IADD3.X R11, RZ, R5, RZ, P0, !PT ;  /* 0x00000005ff0b7210 */ /* 0x000fca00007fe4ff */
[----:B------:R-:W-:-:S04]  /*6f70*/  IMAD.WIDE.U32 R4, R11, R14, RZ ;  /* 0x0000000e0b047225 */ /* 0x000fc800078e00ff */
[----:B-1----:R-:W-:-:S04]  /*6f80*/  IMAD.WIDE.U32 R6, P0, R3, R15, R4 ;  /* 0x0000000f03067225 */ /* 0x002fc80007800004 */
[----:B------:R-:W-:-:S04]  /*6f90*/  IMAD.WIDE.U32 R4, R3, R14, RZ ;  /* 0x0000000e03047225 */ /* 0x000fc800078e00ff */
[----:B------:R-:W-:Y:S01]  /*6fa0*/  IMAD.X R9, RZ, RZ, RZ, P0 ;  /* 0x000000ffff097224 */ /* 0x000fe200000e06ff */
[----:B------:R-:W-:Y:S01]  /*6fb0*/  IADD3 RZ, P0, R5, R6, RZ ;  /* 0x0000000605ff7210 */ /* 0x000fe20007f1e0ff */
[----:B------:R-:W-:-:S04]  /*6fc0*/  IMAD.MOV.U32 R8, RZ, RZ, R7 ;  /* 0x000000ffff087224 */ /* 0x000fc800078e0007 */
[----:B------:R-:W-:-:S08]  /*6fd0*/  IMAD.WIDE.U32.X R4, R11, R15, R8, P0 ;  /* 0x0000000f0b047225 */ /* 0x000fd000000e0408 */
.L_x_133:
[----:B------:R-:W-:Y:S02]  /*6fe0*/  ISETP.NE.AND P0, PT, R2, 0x1, PT ;  /* 0x000000010200780c */ /* 0x000fe40003f05270 */
[----:B---3--:R-:W-:Y:S01]  /*6ff0*/  SHF.R.U64 R3, R4, R26, R5 ;  /* 0x0000001a04037219 */ /* 0x008fe20000001205 */
[----:B--2---:R-:W-:Y:S01]  /*7000*/  VIADD R5, R21, 0xffffffff ;  /* 0xffffffff15057836 */ /* 0x004fe20000000000 */
[----:B------:R-:W-:Y:S02]  /*7010*/  LOP3.LUT R156, R10, R27, RZ, 0xc0, !PT ;  /* 0x0000001b0a9c7212 */ /* 0x000fe400078ec0ff */
[----:B-1----:R-:W-:Y:S01]  /*7020*/  IADD3 R20, -R20, RZ, RZ ;  /* 0x000000ff14147210 */ /* 0x002fe20007ffe1ff */
[----:B------:R-:W-:Y:S01]  /*7030*/  IMAD.MOV R4, RZ, RZ, -R3 ;  /* 0x000000ffff047224 */ /* 0x000fe200078e0a03 */
[----:B------:R-:W-:Y:S01]  /*7040*/  LOP3.LUT R12, R12, R5, RZ, 0xc0, !PT ;  /* 0x000000050c0c7212 */ /* 0x000fe200078ec0ff */
[----:B------:R-:W-:Y:S01]  /*7050*/  IMAD R156, R30, R3, R156 ;  /* 0x000000031e9c7224 */ /* 0x000fe200078e029c */
[----:B------:R-:W-:Y:S01]  /*7060*/  R2UR UR47, R32 ;  /* 0x00000000202f72ca */ /* 0x000fe200000e0000 */
[----:B----4-:R-:W-:Y:S01]  /*7070*/  IMAD R3, R4, R29, R13 ;  /* 0x0000001d04037224 */ /* 0x010fe200078e020d */
[----:B------:R-:W-:Y:S01]  /*7080*/  MOV R4, 0x1 ;  /* 0x0000000100047802 */ /* 0x000fe20000000f00 */
[----:B------:R-:W-:-:S02]  /*7090*/  @P0 IMAD R23, R24, R20, R25 ;  /* 0x0000001418170224 */ /* 0x000fc400078e0219 */
[----:B------:R-:W-:Y:S02]  /*70a0*/  IMAD R3, R3, R21, R12 ;  /* 0x0000001503037224 */ /* 0x000fe400078e020c */
[----:B------:R-:W-:-:S05]  /*70b0*/  IMAD R156, R156, R31, R23 ;  /* 0x0000001f9c9c7224 */ /* 0x000fca00078e0217 */
[----:B------:R-:W-:Y:S02]  /*70c0*/  SEL R155, R3, R156, !P0 ;  /* 0x0000009c039b7207 */ /* 0x000fe40004000000 */
[----:B------:R-:W-:Y:S02]  /*70d0*/  SEL R156, R156, R3, !P0 ;  /* 0x000000039c9c7207 */ /* 0x000fe40004000000 */
[----:B------:R-:W-:-:S07]  /*70e0*/  PRMT R3, R4, 0x7610, R3 ;  /* 0x0000761004037816 */ /* 0x000fce0000000003 */
.L_x_131:
[----:B------:R-:W-:Y:S01]  /*70f0*/  UIADD3 UR49, UR50, UR49, URZ ;  /* 0x0000003132317290 */ /* 0x000fe2000fffe03f */
[----:B------:R-:W-:Y:S01]  /*7100*/  LOP3.LUT P0, RZ, R3, 0xff, RZ, 0xc0, !PT ;  /* 0x000000ff03ff7812 */ /* 0x000fe2000780c0ff */
[----:B------:R-:W-:Y:S01]  /*7110*/  UIADD3 UR39, UR39, 0x8, URZ ;  /* 0x0000000827277890 */ /* 0x000fe2000fffe03f */
[----:B------:R-:W-:Y:S01]  /*7120*/  IMAD.MOV.U32 R163, RZ, RZ, R0 ;  /* 0x000000ffffa37224 */ /* 0x000fe200078e0000 */
[----:B------:R-:W-:Y:S02]  /*7130*/  USHF.R.U32.HI UR4, URZ, 0x2, UR49 ;  /* 0x000000023f047899 */ /* 0x000fe40008011631 */
[----:B------:R-:W-:Y:S02]  /*7140*/  UISETP.GT.U32.AND UP0, UPT, UR49, 0x3, UPT ;  /* 0x000000033100788c */ /* 0x000fe4000bf04070 */
[----:B------:R-:W-:Y:S02]  /*7150*/  ULOP3.LUT UR4, UR4, 0x1, URZ, 0xc0, !UPT ;  /* 0x0000000104047892 */ /* 0x000fe4000f8ec03f */
[----:B------:R-:W-:-:S02]  /*7160*/  UISETP.LT.U32.AND UP0, UPT, UR50, 0x4, UP0 ;  /* 0x000000043200788c */ /* 0x000fc40008701070 */
[----:B------:R-:W-:Y:S02]  /*7170*/  UISETP.NE.U32.AND UP1, UPT, UR4, 0x1, UPT ;  /* 0x000000010400788c */ /* 0x000fe4000bf25070 */
[----:B------:R-:W-:Y:S02]  /*7180*/  USEL UR5, URZ, 0x1, !UP0 ;  /* 0x000000013f057887 */ /* 0x000fe4000c000000 */
[----:B------:R-:W-:Y:S02]  /*7190*/  UISETP.GT.U32.AND UP1, UPT, UR50, 0x3, !UP1 ;  /* 0x000000033200788c */ /* 0x000fe4000cf24070 */
[----:B------:R-:W-:Y:S02]  /*71a0*/  ULOP3.LUT UR49, UR49, 0x3, URZ, 0xc0, !UPT ;  /* 0x0000000331317892 */ /* 0x000fe4000f8ec03f */
[----:B------:R-:W-:-:S04]  /*71b0*/  USEL UR4, URZ, 0x1, !UP1 ;  /* 0x000000013f047887 */ /* 0x000fc8000c800000 */
[----:B------:R-:W-:Y:S01]  /*71c0*/  ULOP3.LUT UR48, UR4, UR48, UR5, 0x96, !UPT ;  /* 0x0000003004307292 */ /* 0x000fe2000f8e9605 */
[----:B------:R-:W-:Y:S11]  /*71d0*/  @P0 BRA `(.L_x_134) ;  /* 0xffffffa4005c0947 */ /* 0x000ff6000383ffff */
[----:B------:R-:W-:-:S13]  /*71e0*/  PLOP3.LUT P0, PT, PT, PT, PT, 0x8, 0x0 ;  /* 0x000000000000781c */ /* 0x000fda0003f0e170 */
.L_x_22:
[----:B------:R-:W-:Y:S05]  /*71f0*/  @P0 BRA `(.L_x_14) ;  /* 0x0000002c00f80947 */ /* 0x000fea0003800000 */
[----:B------:R-:W-:Y:S01]  /*7200*/  ULDC.64 UR6, c[0x0][0x588] ;  /* 0x0001620000067ab9 */ /* 0x000fe20000000a00 */
[----:B------:R-:W-:Y:S01]  /*7210*/  ISETP.NE.U32.AND P1, PT, R167, RZ, PT ;  /* 0x000000ffa700720c */ /* 0x000fe20003f25070 */
[----:B------:R-:W-:-:S04]  /*7220*/  DEPBAR.LE SB0, 0x0 ;  /* 0x000080000000791a */ /* 0x000fc80000000000 */
[----:B------:R-:W-:Y:S01]  /*7230*/  ISETP.NE.U32.AND P0, PT, RZ, UR6, PT ;  /* 0x00000006ff007c0c */ /* 0x000fe2000bf05070 */
[----:B------:R-:W-:Y:S01]  /*7240*/  BSSY B0, `(.L_x_135) ;  /* 0x0000015000007945 */ /* 0x000fe20003800000 */
[----:B------:R-:W-:Y:S02]  /*7250*/  ISETP.NE.AND.EX P1, PT, R168, RZ, PT, P1 ;  /* 0x000000ffa800720c */ /* 0x000fe40003f25310 */
[----:B------:R-:W-:-:S13]  /*7260*/  ISETP.NE.AND.EX P0, PT, RZ, UR7, PT, P0 ;  /* 0x00000007ff007c0c */ /* 0x000fda000bf05300 */
[----:B------:R-:W-:Y:S05]  /*7270*/  @P0 BRA P1, `(.L_x_136) ;  /* 0x0000000000440947 */ /* 0x000fea0000800000 */
[----:B------:R-:W-:-:S04]  /*7280*/  ISETP.NE.U32.AND P0, PT, R167, RZ, PT ;  /* 0x000000ffa700720c */ /* 0x000fc80003f05070 */
[----:B------:R-:W-:-:S13]  /*7290*/  ISETP.NE.AND.EX P0, PT, R168, RZ, PT, P0 ;  /* 0x000000ffa800720c */ /* 0x000fda0003f05300 */
[----:B------:R-:W-:Y:S05]  /*72a0*/  @!P0 BRA `(.L_x_137) ;  /* 0x00000000002c8947 */ /* 0x000fea0003800000 */
[----:B------:R-:W-:-:S13]  /*72b0*/  LOP3.LUT P0, RZ, R154, 0xff, RZ, 0xc0, !PT ;  /* 0x000000ff9aff7812 */ /* 0x000fda000780c0ff */
[----:B------:R-:W-:Y:S05]  /*72c0*/  @!P0 BRA `(.L_x_138) ;  /* 0x0000000000108947 */ /* 0x000fea0003800000 */
[----:B-----5:R-:W-:-:S13]  /*72d0*/  FSETP.NEU.AND P0, PT, R157, RZ, PT ;  /* 0x000000ff9d00720b */ /* 0x020fda0003f0d000 */
[----:B------:R-:W-:Y:S05]  /*72e0*/  @!P0 BREAK B0 ;  /* 0x0000000000008942 */ /* 0x000fea0003800000 */
[----:B------:R-:W-:Y:S05]  /*72f0*/  @P0 BRA `(.L_x_136) ;  /* 0x0000000000240947 */ /* 0x000fea0003800000 */
[----:B------:R-:W-:Y:S05]  /*7300*/  BRA `(.L_x_14) ;  /* 0x0000002c00b47947 */ /* 0x000fea0003800000 */
.L_x_138:
[----:B------:R-:W-:-:S04]  /*7310*/  ISETP.NE.U32.AND P0, PT, RZ, UR6, PT ;  /* 0x00000006ff007c0c */ /* 0x000fc8000bf05070 */
[----:B------:R-:W-:-:S13]  /*7320*/  ISETP.NE.AND.EX P0, PT, RZ, UR7, PT, P0 ;  /* 0x00000007ff007c0c */ /* 0x000fda000bf05300 */
[----:B------:R-:W-:Y:S05]  /*7330*/  @!P0 BREAK B0 ;  /* 0x0000000000008942 */ /* 0x000fea0003800000 */
[----:B------:R-:W-:Y:S05]  /*7340*/  @P0 BRA `(.L_x_136) ;  /* 0x0000000000100947 */ /* 0x000fea0003800000 */
[----:B------:R-:W-:Y:S05]  /*7350*/  BRA `(.L_x_14) ;  /* 0x0000002c00a07947 */ /* 0x000fea0003800000 */
.L_x_137:
[----:B-----5:R-:W-:-:S13]  /*7360*/  FSETP.NEU.AND P0, PT, R157, RZ, PT ;  /* 0x000000ff9d00720b */ /* 0x020fda0003f0d000 */
[----:B------:R-:W-:Y:S05]  /*7370*/  @!P0 BREAK B0 ;  /* 0x0000000000008942 */ /* 0x000fea0003800000 */
[----:B------:R-:W-:Y:S05]  /*7380*/  @!P0 BRA `(.L_x_14) ;  /* 0x0000002c00948947 */ /* 0x000fea0003800000 */
.L_x_136:
[----:B-1----:R-:W-:Y:S05]  /*7390*/  BSYNC B0 ;  /* 0x0000000000007941 */ /* 0x002fea0003800000 */
.L_x_135:
[----:B------:R-:W-:-:S04]  /*73a0*/  LOP3.LUT R19, R19, 0x1, RZ, 0xfc, !PT ;  /* 0x0000000113137812 */ /* 0x000fc800078efcff */
[----:B------:R-:W-:-:S13]  /*73b0*/  ISETP.NE.AND P0, PT, R19, 0x3, PT ;  /* 0x000000031300780c */ /* 0x000fda0003f05270 */
[----:B------:R-:W-:Y:S05]  /*73c0*/  @!P0 BRA `(.L_x_139) ;  /* 0x0000000000048947 */ /* 0x000fea0003800000 */
[----:B------:R-:W-:Y:S01]  /*73d0*/  BPT.TRAP 0x1 ;  /* 0x000000040000795c */ /* 0x000fe20000300000 */
.L_x_139:
[----:B------:R-:W1:Y:S01]  /*73e0*/  S2UR UR5, SR_CgaCtaId ;  /* 0x00000000000579c3 */ /* 0x000e620000008800 */
[----:B------:R-:W-:Y:S02]  /*73f0*/  UMOV UR4, 0x400 ;  /* 0x0000040000047882 */ /* 0x000fe40000000000 */
[----:B-1----:R-:W-:-:S04]  /*7400*/  ULEA UR4, UR5, UR4, 0x18 ;  /* 0x0000000405047291 */ /* 0x002fc8000f8ec03f */
[----:B------:R-:W-:-:S04]  /*7410*/  ULEA UR4, UR36, UR4, 0x3 ;  /* 0x0000000424047291 */ /* 0x000fc8000f8e183f */
[----:B------:R-:W-:-:S04]  /*7420*/  UIADD3 UR4, UR4, 0x60, URZ ;  /* 0x0000006004047890 */ /* 0x000fc8000fffe03f */
[----:B------:R-:W-:-:S09]  /*7430*/  UPRMT UR4, UR5, 0x654, UR4 ;  /* 0x0000065405047896 */ /* 0x000fd20008000004 */
[----:B------:R-:W-:Y:S01]  /*7440*/  SYNCS.ARRIVE.TRANS64.RED.A1T0 RZ, [UR4], RZ ;  /* 0x000000ffffff79a7 */ /* 0x000fe20008100404 */
[----:B------:R-:W-:Y:S05]  /*7450*/  BRA `(.L_x_14) ;  /* 0x0000002c00607947 */ /* 0x000fea0003800000 */
.L_x_13:
[----:B------:R-:W-:Y:S01]  /*7460*/  ULDC.64 UR4, c[0x0][0x8f8] ;  /* 0x00023e0000047ab9 */ /* 0x000fe20000000a00 */
[----:B------:R-:W-:Y:S01]  /*7470*/  PRMT R8, RZ, 0x7610, R8 ;  /* 0x00007610ff087816 */ /* 0x000fe20000000008 */
[----:B------:R-:W-:Y:S01]  /*7480*/  IMAD.MOV.U32 R20, RZ, RZ, -0x1 ;  /* 0xffffffffff147424 */ /* 0x000fe200078e00ff */
[----:B------:R-:W-:Y:S01]  /*7490*/  ISETP.GE.U32.AND P1, PT, R16, UR4, PT ;  /* 0x0000000410007c0c */ /* 0x000fe2000bf26070 */
[----:B------:R-:W-:Y:S01]  /*74a0*/  IMAD.MOV.U32 R12, RZ, RZ, -0x1 ;  /* 0xffffffffff0c7424 */ /* 0x000fe200078e00ff */
[----:B------:R-:W-:Y:S02]  /*74b0*/  MOV R13, 0xffffffff ;  /* 0xffffffff000d7802 */ /* 0x000fe40000000f00 */
[----:B------:R-:W-:-:S13]  /*74c0*/  ISETP.GE.U32.AND.EX P1, PT, R17, UR5, PT, P1 ;  /* 0x0000000511007c0c */ /* 0x000fda000bf26110 */
[----:B------:R-:W-:Y:S05]  /*74d0*/  @P1 BRA `(.L_x_140) ;  /* 0x0000000400281947 */ /* 0x000fea0003800000 */
[----:B------:R-:W2:Y:S01]  /*74e0*/  LDC.64 R20, c[0x0][0x8d0] ;  /* 0x00023400ff147b82 */ /* 0x000ea20000000a00 */
[----:B------:R-:W-:Y:S01]  /*74f0*/  IMAD.MOV.U32 R14, RZ, RZ, R16 ;  /* 0x000000ffff0e7224 */ /* 0x000fe200078e0010 */
[----:B------:R-:W-:-:S06]  /*7500*/  MOV R15, R17 ;  /* 0x00000011000f7202 */ /* 0x000fcc0000000f00 */
        /* <DEDUP_REMOVED lines=15> */
.L_x_141:
[----:B------:R-:W2:Y:S01]  /*7600*/  LDC.64 R30, c[0x0][0x8e8] ;  /* 0x00023a00ff1e7b82 */ /* 0x000ea20000000a00 */
[-CC-:B------:R-:W-:Y:S01]  /*7610*/  SHF.R.U64 R24, R14, R8.reuse, R15.reuse ;  /* 0x000000080e187219 */ /* 0x180fe2000000120f */
[----:B------:R-:W-:Y:S01]  /*7620*/  IMAD.MOV.U32 R34, RZ, RZ, 0x1 ;  /* 0x00000001ff227424 */ /* 0x000fe200078e00ff */
[----:B------:R-:W-:Y:S02]  /*7630*/  SHF.R.U32.HI R8, RZ, R8, R15 ;  /* 0x00000008ff087219 */ /* 0x000fe4000001160f */
[----:B------:R-:W-:-:S03]  /*7640*/  IADD3 R13, P1, RZ, -R24, RZ ;  /* 0x80000018ff0d7210 */ /* 0x000fc60007f3e0ff */
[----:B------:R-:W3:Y:S02]  /*7650*/  LDC R12, c[0x0][0x8c0] ;  /* 0x00023000ff0c7b82 */ /* 0x000ee40000000800 */
[----:B------:R-:W-:-:S04]  /*7660*/  IMAD.X R11, RZ, RZ, ~R8, P1 ;  /* 0x000000ffff0b7224 */ /* 0x000fc800008e0e08 */
[-C--:B------:R-:W-:Y:S02]  /*7670*/  IMAD R8, R11, R26.reuse, RZ ;  /* 0x0000001a0b087224 */ /* 0x080fe400078e02ff */
[----:B------:R-:W4:Y:S01]  /*7680*/  LDC R14, c[0x0][0x8b0] ;  /* 0x00022c00ff0e7b82 */ /* 0x000f220000000800 */
[----:B------:R-:W-:-:S04]  /*7690*/  IMAD.WIDE.U32 R10, R13, R26, R16 ;  /* 0x0000001a0d0a7225 */ /* 0x000fc800078e0010 */
[----:B------:R-:W-:-:S03]  /*76a0*/  IMAD R13, R13, R27, R8 ;  /* 0x0000001b0d0d7224 */ /* 0x000fc600078e0208 */
[----:B------:R-:W5:Y:S01]  /*76b0*/  LDC R29, c[0x0][0x900] ;  /* 0x00024000ff1d7b82 */ /* 0x000f620000000800 */
[----:B------:R-:W-:Y:S01]  /*76c0*/  IMAD.IADD R11, R11, 0x1, R13 ;  /* 0x000000010b0b7824 */ /* 0x000fe200078e020d */
[----:B--2---:R-:W-:-:S04]  /*76d0*/  ISETP.NE.U32.AND P1, PT, R30, RZ, PT ;  /* 0x000000ff1e00720c */ /* 0x004fc80003f25070 */
[----:B------:R-:W-:Y:S02]  /*76e0*/  ISETP.NE.AND.EX P1, PT, R31, RZ, PT, P1 ;  /* 0x000000ff1f00720c */ /* 0x000fe40003f25310 */
[----:B------:R-:W2:Y:S01]  /*76f0*/  LDC R26, c[0x0][0x8a8] ;  /* 0x00022a00ff1a7b82 */ /* 0x000ea20000000800 */
[-CC-:B---3--:R-:W-:Y:S02]  /*7700*/  SHF.R.U64 R20, R10, R12.reuse, R11.reuse ;  /* 0x0000000c0a147219 */ /* 0x188fe4000000120b */
[----:B------:R-:W-:Y:S02]  /*7710*/  SHF.R.U32.HI R11, RZ, R12, R11 ;  /* 0x0000000cff0b7219 */ /* 0x000fe4000001160b */
[----:B------:R-:W-:-:S03]  /*7720*/  MOV R10, 0xffffffff ;  /* 0xffffffff000a7802 */ /* 0x000fc60000000f00 */
[----:B------:R-:W3:Y:S01]  /*7730*/  LDC R28, c[0x0][0x8f0] ;  /* 0x00023c00ff1c7b82 */ /* 0x000ee20000000800 */
[-CC-:B----4-:R-:W-:Y:S02]  /*7740*/  SHF.R.U64 R25, R20, R14.reuse, R11.reuse ;  /* 0x0000000e14197219 */ /* 0x190fe4000000120b */
[----:B------:R-:W-:-:S05]  /*7750*/  SHF.R.U32.HI R8, RZ, R14, R11 ;  /* 0x0000000eff087219 */ /* 0x000fca000001160b */
[----:B------:R-:W4:Y:S01]  /*7760*/  LDC R32, c[0x0][0x8e0] ;  /* 0x00023800ff207b82 */ /* 0x000f220000000800 */
[-C--:B-----5:R-:W-:Y:S02]  /*7770*/  SHF.L.U32 R10, R10, R29.reuse, RZ ;  /* 0x0000001d0a0a7219 */ /* 0x0a0fe400000006ff */
[-CC-:B------:R-:W-:Y:S02]  /*7780*/  SHF.R.U64 R27, R25, R29.reuse, R8.reuse ;  /* 0x0000001d191b7219 */ /* 0x180fe40000001208 */
[----:B------:R-:W-:Y:S02]  /*7790*/  LOP3.LUT R36, RZ, R10, RZ, 0x33, !PT ;  /* 0x0000000aff247212 */ /* 0x000fe400078e33ff */
[----:B------:R-:W-:Y:S01]  /*77a0*/  SHF.R.U32.HI R11, RZ, R29, R8 ;  /* 0x0000001dff0b7219 */ /* 0x000fe20000011608 */
[----:B------:R-:W1:Y:S01]  /*77b0*/  LDC R33, c[0x0][0x8b8] ;  /* 0x00022e00ff217b82 */ /* 0x000e620000000800 */
[----:B------:R-:W-:Y:S01]  /*77c0*/  IMAD.MOV.U32 R10, RZ, RZ, R27 ;  /* 0x000000ffff0a7224 */ /* 0x000fe200078e001b */
[----:B------:R-:W-:Y:S06]  /*77d0*/  @!P1 BRA `(.L_x_142) ;  /* 0x0000000000289947 */ /* 0x000fec0003800000 */
[----:B------:R-:W5:Y:S02]  /*77e0*/  LDC R8, c[0x0][0x8f4] ;  /* 0x00023d00ff087b82 */ /* 0x000f640000000800 */
[----:B-----5:R-:W-:-:S04]  /*77f0*/  IADD3 R15, P1, R27, R8, RZ ;  /* 0x000000081b0f7210 */ /* 0x020fc80007f3e0ff */
        /* <DEDUP_REMOVED lines=8> */
.L_x_142:
[----:B------:R-:W-:Y:S02]  /*7880*/  ISETP.NE.AND P1, PT, R2, 0x1, PT ;  /* 0x000000010200780c */ /* 0x000fe40003f25270 */
[----:B---3--:R-:W-:Y:S02]  /*7890*/  SHF.R.U64 R8, R10, R28, R11 ;  /* 0x0000001c0a087219 */ /* 0x008fe4000000120b */
[----:B------:R-:W-:Y:S02]  /*78a0*/  SHF.L.U32 R34, R34, R29, RZ ;  /* 0x0000001d22227219 */ /* 0x000fe400000006ff */
[----:B------:R-:W-:Y:S01]  /*78b0*/  LOP3.LUT R7, R25, R36, RZ, 0xc0, !PT ;  /* 0x0000002419077212 */ /* 0x000fe200078ec0ff */
[----:B------:R-:W-:Y:S01]  /*78c0*/  IMAD.MOV R10, RZ, RZ, -R8 ;  /* 0x000000ffff0a7224 */ /* 0x000fe200078e0a08 */
[----:B--2---:R-:W-:Y:S02]  /*78d0*/  IADD3 R11, R26, -0x1, RZ ;  /* 0xffffffff1a0b7810 */ /* 0x004fe40007ffe0ff */
[----:B------:R-:W-:Y:S01]  /*78e0*/  MOV R12, R24 ;  /* 0x00000018000c7202 */ /* 0x000fe20000000f00 */
[----:B------:R-:W-:Y:S01]  /*78f0*/  IMAD R8, R34, R8, R7 ;  /* 0x0000000822087224 */ /* 0x000fe200078e0207 */
[----:B------:R-:W-:Y:S01]  /*7900*/  LOP3.LUT R7, R20, R11, RZ, 0xc0, !PT ;  /* 0x0000000b14077212 */ /* 0x000fe200078ec0ff */
[----:B------:R-:W-:-:S02]  /*7910*/  @P1 IMAD R3, R9, R23, R6 ;  /* 0x0000001709031224 */ /* 0x000fc400078e0206 */
[----:B----4-:R-:W-:Y:S02]  /*7920*/  IMAD R6, R10, R32, R27 ;  /* 0x000000200a067224 */ /* 0x010fe400078e021b */
[----:B-1----:R-:W-:Y:S02]  /*7930*/  IMAD R3, R8, R33, R3 ;  /* 0x0000002108037224 */ /* 0x002fe400078e0203 */
[----:B------:R-:W-:Y:S02]  /*7940*/  IMAD R6, R6, R26, R7 ;  /* 0x0000001a06067224 */ /* 0x000fe400078e0207 */
[----:B------:R-:W-:-:S03]  /*7950*/  IMAD.MOV.U32 R8, RZ, RZ, 0x1 ;  /* 0x00000001ff087424 */ /* 0x000fc600078e00ff */
[----:B------:R-:W-:Y:S02]  /*7960*/  SEL R13, R6, R3, !P1 ;  /* 0x00000003060d7207 */ /* 0x000fe40004800000 */
[----:B------:R-:W-:-:S07]  /*7970*/  SEL R20, R3, R6, !P1 ;  /* 0x0000000603147207 */ /* 0x000fce0004800000 */
.L_x_140:
[----:B------:R-:W-:-:S08]  /*7980*/  NOP ;  /* 0x0000000000007918 */ /* 0x000fd00000000000 */
[----:B------:R-:W2:-:S00]  /*7990*/  USETMAXREG.DEALLOC.CTAPOOL 0x28 ;  /* 0x00000028000079c8 */ /* 0x000e8000080e0500 */
[----:B--2---:R-:W-:-:S13]  /*79a0*/  ISETP.NE.AND P1, PT, R0, 0x1, PT ;  /* 0x000000010000780c */ /* 0x004fda0003f25270 */
[----:B------:R-:W-:Y:S05]  /*79b0*/  @!P1 BRA `(.L_x_14) ;  /* 0x0000002800089947 */ /* 0x000fea0003800000 */
[----:B------:R-:W-:Y:S05]  /*79c0*/  @!P4 BRA `(.L_x_143) ;  /* 0x000000180018c947 */ /* 0x000fea0003800000 */
[----:B------:R-:W-:-:S13]  /*79d0*/  ISETP.NE.OR P0, PT, R0, 0x2, P0 ;  /* 0x000000020000780c */ /* 0x000fda0000705670 */
[----:B------:R-:W-:Y:S05]  /*79e0*/  @P0 BRA `(.L_x_14) ;  /* 0x0000002400fc0947 */ /* 0x000fea0003800000 */
[----:B------:R-:W-:-:S13]  /*79f0*/  LOP3.LUT P1, RZ, R8, 0xff, RZ, 0xc0, !PT ;  /* 0x000000ff08ff7812 */ /* 0x000fda000782c0ff */
[----:B------:R-:W-:Y:S05]  /*7a00*/  @!P1 BRA `(.L_x_144) ;  /* 0x0000000000189947 */ /* 0x000fea0003800000 */
[----:B------:R-:W-:Y:S01]  /*7a10*/  UMOV UR4, 0x400 ;  /* 0x0000040000047882 */ /* 0x000fe20000000000 */
[----:B------:R-:W-:Y:S01]  /*7a20*/  IMAD.MOV.U32 R0, RZ, RZ, RZ ;  /* 0x000000ffff007224 */ /* 0x000fe200078e00ff */
[----:B-1----:R-:W-:-:S04]  /*7a30*/  ULEA UR4, UR37, UR4, 0x18 ;  /* 0x0000000425047291 */ /* 0x002fc8000f8ec03f */
[----:B------:R-:W-:-:S05]  /*7a40*/  SHF.L.U32 R0, R0, 0x1f, RZ ;  /* 0x0000001f00007819 */ /* 0x000fca00000006ff */
[----:B------:R-:W1:Y:S02]  /*7a50*/  SYNCS.PHASECHK.TRANS64.TRYWAIT P0, [UR4+0x88], R0 ;  /* 0x00008800ff0075a7 */ /* 0x000e640008000144 */
[----:B-1----:R-:W-:Y:S05]  /*7a60*/  @!P0 BRA `(.L_x_145) ;  /* 0x0000002800b48947 */ /* 0x002fea0003800000 */
.L_x_144:
[----:B------:R-:W-:Y:S01]  /*7a70*/  PRMT R9, RZ, 0x7610, R9 ;  /* 0x00007610ff097816 */ /* 0x000fe20000000009 */
[----:B------:R-:W-:Y:S06]  /*7a80*/  @P3 BRA `(.L_x_146) ;  /* 0x0000000000243947 */ /* 0x000fec0003800000 */
[----:B------:R-:W-:Y:S02]  /*7a90*/  ULDC.64 UR4, c[0x0][0x588] ;  /* 0x0001620000047ab9 */ /* 0x000fe40000000a00 */
[----:B------:R-:W-:-:S04]  /*7aa0*/  ISETP.NE.U32.AND P0, PT, RZ, UR4, PT ;  /* 0x00000004ff007c0c */ /* 0x000fc8000bf05070 */
[----:B------:R-:W-:-:S13]  /*7ab0*/  ISETP.NE.AND.EX P0, PT, RZ, UR5, PT, P0 ;  /* 0x00000005ff007c0c */ /* 0x000fda000bf05300 */
[----:B------:R-:W-:Y:S05]  /*7ac0*/  @!P0 BRA `(.L_x_147) ;  /* 0x00000000000c8947 */ /* 0x000fea0003800000 */
[----:B------:R2:W5:Y:S01]  /*7ad0*/  LDG.E R11, desc[UR42][R4.64] ;  /* 0x0000002a040b7981 */ /* 0x000562000c1e1900 */
[----:B------:R-:W-:Y:S01]  /*7ae0*/  IMAD.MOV.U32 R9, RZ, RZ, 0x1 ;  /* 0x00000001ff097424 */ /* 0x000fe200078e00ff */
[----:B------:R-:W-:Y:S06]  /*7af0*/  BRA `(.L_x_146) ;  /* 0x0000000000087947 */ /* 0x000fec0003800000 */
.L_x_147:
[----:B------:R-:W3:Y:S01]  /*7b00*/  LDC R11, c[0x0][0x580] ;  /* 0x00016000ff0b7b82 */ /* 0x000ee20000000800 */
[----:B------:R-:W-:-:S07]  /*7b10*/  MOV R9, 0x1 ;  /* 0x0000000100097802 */ /* 0x000fce0000000f00 */
.L_x_146:
[----:B------:R-:W-:Y:S05]  /*7b20*/  @!P1 BRA `(.L_x_148) ;  /* 0x0000001400489947 */ /* 0x000fea0003800000 */
[----:B-1----:R-:W1:Y:S01]  /*7b30*/  LDC R0, c[0x0][0x900] ;  /* 0x00024000ff007b82 */ /* 0x002e620000000800 */
[----:B--2---:R-:W-:Y:S01]  /*7b40*/  IMAD.MOV.U32 R5, RZ, RZ, -0x1 ;  /* 0xffffffffff057424 */ /* 0x004fe200078e00ff */
[----:B------:R-:W-:Y:S01]  /*7b50*/  LOP3.LUT R10, R19, 0x2, RZ, 0xfc, !PT ;  /* 0x00000002130a7812 */ /* 0x000fe200078efcff */
[----:B------:R-:W-:Y:S01]  /*7b60*/  IMAD.MOV.U32 R7, RZ, RZ, 0x1 ;  /* 0x00000001ff077424 */ /* 0x000fe200078e00ff */
[----:B------:R-:W-:Y:S01]  /*7b70*/  ULDC.64 UR22, c[0x0][0x198] ;  /* 0x0000660000167ab9 */ /* 0x000fe20000000a00 */
[----:B------:R-:W-:Y:S01]  /*7b80*/  ULDC.64 UR4, c[0x0][0x588] ;  /* 0x0001620000047ab9 */ /* 0x000fe20000000a00 */
[----:B------:R-:W-:Y:S01]  /*7b90*/  ULDC.64 UR6, c[0x0][0x8f8] ;  /* 0x00023e0000067ab9 */ /* 0x000fe20000000a00 */
[----:B------:R-:W-:Y:S01]  /*7ba0*/  ULDC.64 UR14, c[0x0][0x590] ;  /* 0x00016400000e7ab9 */ /* 0x000fe20000000a00 */
[----:B------:R-:W2:Y:S01]  /*7bb0*/  LDC R3, c[0x0][0x8a8] ;  /* 0x00022a00ff037b82 */ /* 0x000ea20000000800 */
[-C--:B-1----:R-:W-:Y:S02]  /*7bc0*/  SHF.L.U32 R5, R5, R0.reuse, RZ ;  /* 0x0000000005057219 */ /* 0x082fe400000006ff */
[----:B------:R-:W-:-:S02]  /*7bd0*/  SHF.L.U32 R0, R7, R0, RZ ;  /* 0x0000000007007219 */ /* 0x000fc400000006ff */
[----:B------:R-:W-:Y:S02]  /*7be0*/  LOP3.LUT R8, RZ, R5, RZ, 0x33, !PT ;  /* 0x00000005ff087212 */ /* 0x000fe400078e33ff */
[----:B--2---:R-:W-:-:S07]  /*7bf0*/  IADD3 R3, R3, -0x1, RZ ;  /* 0xffffffff03037810 */ /* 0x004fce0007ffe0ff */
.L_x_204:
[----:B------:R-:W-:Y:S02]  /*7c00*/  ISETP.NE.U32.AND P0, PT, RZ, UR14, PT ;  /* 0x0000000eff007c0c */ /* 0x000fe4000bf05070 */
[----:B------:R-:W-:Y:S02]  /*7c10*/  R2UR UR19, R20 ;  /* 0x00000000141372ca */ /* 0x000fe400000e0000 */
[----:B------:R-:W-:Y:S02]  /*7c20*/  R2UR UR18, R13 ;  /* 0x000000000d1272ca */ /* 0x000fe400000e0000 */
[----:B------:R-:W-:-:S09]  /*7c30*/  ISETP.NE.AND.EX P0, PT, RZ, UR15, PT, P0 ;  /* 0x0000000fff007c0c */ /* 0x000fd2000bf05300 */
[----:B------:R-:W-:Y:S02]  /*7c40*/  USHF.L.U32 UR19, UR19, 0x8, URZ ;  /* 0x0000000813137899 */ /* 0x000fe4000800063f */
[----:B------:R-:W-:Y:S02]  /*7c50*/  USHF.L.U32 UR18, UR18, 0x7, URZ ;  /* 0x0000000712127899 */ /* 0x000fe4000800063f */
[----:B--234-:R-:W-:Y:S10]  /*7c60*/  @!P0 BRA `(.L_x_149) ;  /* 0x00000000002c8947 */ /* 0x01cff40003800000 */
[----:B------:R-:W-:-:S04]  /*7c70*/  ISETP.NE.U32.AND P1, PT, RZ, UR4, PT ;  /* 0x00000004ff007c0c */ /* 0x000fc8000bf25070 */
[----:B------:R-:W-:-:S13]  /*7c80*/  ISETP.NE.AND.EX P1, PT, RZ, UR5, PT, P1 ;  /* 0x00000005ff007c0c */ /* 0x000fda000bf25310 */
[----:B------:R-:W-:Y:S05]  /*7c90*/  @!P1 BRA `(.L_x_150) ;  /* 0x0000000000189947 */ /* 0x000fea0003800000 */
[----:B------:R-:W1:Y:S01]  /*7ca0*/  LDC.64 R4, c[0x0][0x588] ;  /* 0x00016200ff047b82 */ /* 0x000e620000000a00 */
[----:B------:R-:W-:-:S04]  /*7cb0*/  IMAD R7, R12, UR14, RZ ;  /* 0x0000000e0c077c24 */ /* 0x000fc8000f8e02ff */
[----:B-1----:R-:W-:-:S05]  /*7cc0*/  IMAD.WIDE R4, R7, 0x4, R4 ;  /* 0x0000000407047825 */ /* 0x002fca00078e0204 */
[----:B---3-5:R1:W5:Y:S01]  /*7cd0*/  LDG.E R11, desc[UR42][R4.64] ;  /* 0x0000002a040b7981 */ /* 0x028362000c1e1900 */
[----:B------:R-:W-:Y:S01]  /*7ce0*/  IMAD.MOV.U32 R9, RZ, RZ, 0x1 ;  /* 0x00000001ff097424 */ /* 0x000fe200078e00ff */
[----:B------:R-:W-:Y:S06]  /*7cf0*/  BRA `(.L_x_149) ;  /* 0x0000000000087947 */ /* 0x000fec0003800000 */
.L_x_150:
[----:B---3-5:R-:W2:Y:S01]  /*7d00*/  LDC R11, c[0x0][0x580] ;  /* 0x00016000ff0b7b82 */ /* 0x028ea20000000800 */
[----:B------:R-:W-:-:S07]  /*7d10*/  IMAD.MOV.U32 R9, RZ, RZ, 0x1 ;  /* 0x00000001ff097424 */ /* 0x000fce00078e00ff */
.L_x_149:
[----:B------:R-:W-:Y:S05]  /*7d20*/  @!P0 BRA `(.L_x_151) ;  /* 0x00000000001c8947 */ /* 0x000fea0003800000 */
[----:B------:R-:W-:-:S13]  /*7d30*/  LOP3.LUT P2, RZ, R9, 0xff, RZ, 0xc0, !PT ;  /* 0x000000ff09ff7812 */ /* 0x000fda000784c0ff */
[----:B-1----:R-:W1:Y:S02]  /*7d40*/  @!P2 LDC.64 R4, c[0x0][0x588] ;  /* 0x00016200ff04ab82 */ /* 0x002e640000000a00 */
[----:B-1----:R-:W-:-:S04]  /*7d50*/  @!P2 ISETP.NE.U32.AND P0, PT, R4, RZ, PT ;  /* 0x000000ff0400a20c */ /* 0x002fc80003f05070 */
[----:B------:R-:W-:Y:S02]  /*7d60*/  @!P2 ISETP.NE.AND.EX P1, PT, R5, RZ, PT, P0 ;  /* 0x000000ff0500a20c */ /* 0x000fe40003f25300 */
[----:B--23-5:R-:W-:Y:S02]  /*7d70*/  @P2 FSETP.EQ.AND P0, PT, R11, RZ, PT ;  /* 0x000000ff0b00220b */ /* 0x02cfe40003f02000 */
[----:B------:R-:W-:Y:S01]  /*7d80*/  @!P2 PLOP3.LUT P0, PT, P1, PT, PT, 0x8, 0x0 ;  /* 0x000000000000a81c */ /* 0x000fe20000f0e170 */
[----:B------:R-:W-:-:S12]  /*7d90*/  BRA `(.L_x_152) ;  /* 0x0000000000047947 */ /* 0x000fd80003800000 */
.L_x_151:
[----:B--23-5:R-:W-:-:S13]  /*7da0*/  FSETP.EQ.AND P0, PT, R11, RZ, PT ;  /* 0x000000ff0b00720b */ /* 0x02cfda0003f02000 */
.L_x_152:
[----:B------:R-:W-:Y:S02]  /*7db0*/  ISETP.NE.AND P2, PT, R10, 0x3, PT ;  /* 0x000000030a00780c */ /* 0x000fe40003f45270 */
[----:B------:R-:W-:-:S04]  /*7dc0*/  ELECT P1, URZ, PT ;  /* 0x00000000003f782f */ /* 0x000fc80003820000 */
[----:B------:R-:W-:-:S07]  /*7dd0*/  PLOP3.LUT P0, PT, P1, P0, PT, 0x20, 0x0 ;  /* 0x000000000000781c */ /* 0x000fce0000f00470 */
[----:B------:R-:W-:Y:S06]  /*7de0*/  @!P2 BRA `(.L_x_153) ;  /* 0x000000000004a947 */ /* 0x000fec0003800000 */
[----:B------:R-:W-:Y:S01]  /*7df0*/  BPT.TRAP 0x1 ;  /* 0x000000040000795c */ /* 0x000fe20000300000 */
.L_x_153:
[----:B------:R-:W2:Y:S01]  /*7e00*/  S2UR UR37, SR_CgaCtaId ;  /* 0x00000000002579c3 */ /* 0x000ea20000008800 */
[----:B------:R-:W-:Y:S01]  /*7e10*/  UMOV UR13, 0x400 ;  /* 0x00000400000d7882 */ /* 0x000fe20000000000 */
[----:B-1----:R-:W-:-:S04]  /*7e20*/  MOV R4, 0x1 ;  /* 0x0000000100047802 */ /* 0x002fc80000000f00 */
[----:B------:R-:W-:Y:S01]  /*7e30*/  SHF.L.U32 R4, R4, 0x1f, RZ ;  /* 0x0000001f04047819 */ /* 0x000fe200000006ff */
[----:B--2---:R-:W-:-:S09]  /*7e40*/  ULEA UR13, UR37, UR13, 0x18 ;  /* 0x0000000d250d7291 */ /* 0x004fd2000f8ec03f */
[----:B------:R-:W1:Y:S02]  /*7e50*/  SYNCS.PHASECHK.TRANS64.TRYWAIT P1, [UR13+0x60], R4 ;  /* 0x00006004ff0075a7 */ /* 0x000e64000802014d */
[----:B-1----:R-:W-:Y:S05]  /*7e60*/  @!P1 BRA `(.L_x_154) ;  /* 0x0000002400cc9947 */ /* 0x002fea0003800000 */
.L_x_239:
[----:B------:R-:W-:Y:S04]  /*7e70*/  BSSY B0, `(.L_x_155) ;  /* 0x000000e000007945 */ /* 0x000fe80003800000 */
[----:B------:R-:W-:Y:S05]  /*7e80*/  @!P0 BRA `(.L_x_156) ;  /* 0x0000000000308947 */ /* 0x000fea0003800000 */
[----:B------:R-:W-:Y:S01]  /*7e90*/  R2UR UR20, R12 ;  /* 0x000000000c1472ca */ /* 0x000fe200000e0000 */
[----:B------:R-:W-:Y:S02]  /*7ea0*/  UIADD3 UR8, UP0, UR22, 0x3f0, URZ ;  /* 0x000003f016087890 */ /* 0x000fe4000ff1e03f */
[----:B------:R-:W-:Y:S02]  /*7eb0*/  UIADD3 UR16, UR13, 0x200, URZ ;  /* 0x000002000d107890 */ /* 0x000fe4000fffe03f */
[----:B------:R-:W-:Y:S02]  /*7ec0*/  UIADD3 UR17, UR13, 0x40, URZ ;  /* 0x000000400d117890 */ /* 0x000fe4000fffe03f */
[----:B------:R-:W-:Y:S01]  /*7ed0*/  UIADD3.X UR9, URZ, UR23, URZ, UP0, !UPT ;  /* 0x000000173f097290 */ /* 0x000fe200087fe43f */
[----:B------:R-:W-:Y:S01]  /*7ee0*/  UMOV UR10, 0x0 ;  /* 0x00000000000a7882 */ /* 0x000fe20000000000 */
[----:B------:R-:W-:-:S07]  /*7ef0*/  UMOV UR11, 0x10000000 ;  /* 0x10000000000b7882 */ /* 0x000fce0000000000 */
[----:B------:R2:W-:Y:S02]  /*7f00*/  UTMALDG.3D [UR16], [UR8], desc[UR10] ;  /* 0x00000a10080075b4 */ /* 0x0005e40008011000 */
[----:B--2---:R-:W-:Y:S05]  /*7f10*/  @!P2 BRA `(.L_x_157) ;  /* 0x000000000004a947 */ /* 0x004fea0003800000 */
[----:B------:R-:W-:Y:S01]  /*7f20*/  BPT.TRAP 0x1 ;  /* 0x000000040000795c */ /* 0x000fe20000300000 */
.L_x_157:
[----:B-1----:R-:W1:Y:S02]  /*7f30*/  LDC R5, c[0x0][0x800] ;  /* 0x00020000ff057b82 */ /* 0x002e640000000800 */
[----:B-1----:R2:W-:Y:S02]  /*7f40*/  SYNCS.ARRIVE.TRANS64.RED.A0TR RZ, [UR13+0x40], R5 ;  /* 0x00004005ffff79a7 */ /* 0x0025e4000830040d */
.L_x_156:
[----:B------:R-:W-:Y:S05]  /*7f50*/  BSYNC B0 ;  /* 0x0000000000007941 */ /* 0x000fea0003800000 */
.L_x_155:
[----:B------:R-:W-:Y:S05]  /*7f60*/  @!P2 BRA `(.L_x_158) ;  /* 0x000000000004a947 */ /* 0x000fea0003800000 */
[----:B------:R-:W-:Y:S01]  /*7f70*/  BPT.TRAP 0x1 ;  /* 0x000000040000795c */ /* 0x000fe20000300000 */
.L_x_158:
[----:B------:R-:W-:-:S04]  /*7f80*/  UIADD3 UR33, UR13, 0x40, URZ ;  /* 0x000000400d217890 */ /* 0x000fc8000fffe03f */
[----:B------:R-:W-:-:S09]  /*7f90*/  UPRMT UR16, UR37, 0x654, UR33 ;  /* 0x0000065425107896 */ /* 0x000fd20008000021 */
[----:B------:R-:W-:Y:S01]  /*7fa0*/  SYNCS.ARRIVE.TRANS64.RED.A1T0 RZ, [UR16], RZ ;  /* 0x000000ffffff79a7 */ /* 0x000fe20008100410 */
[----:B------:R-:W-:Y:S05]  /*7fb0*/  @!P2 BRA `(.L_x_159) ;  /* 0x000000000004a947 */ /* 0x000fea0003800000 */
[----:B------:R-:W-:Y:S01]  /*7fc0*/  BPT.TRAP 0x1 ;  /* 0x000000040000795c */ /* 0x000fe20000300000 */
.L_x_159:
[----:B------:R-:W3:Y:S02]  /*7fd0*/  SYNCS.PHASECHK.TRANS64.TRYWAIT P1, [UR13+0x68], R4 ;  /* 0x00006804ff0075a7 */ /* 0x000ee4000802014d */
[----:B---3--:R-:W-:Y:S05]  /*7fe0*/  @!P1 BRA `(.L_x_160) ;  /* 0x0000002400849947 */ /* 0x008fea0003800000 */
.L_x_240:
[----:B------:R-:W-:Y:S04]  /*7ff0*/  BSSY B0, `(.L_x_161) ;  /* 0x0000010000007945 */ /* 0x000fe80003800000 */
[----:B------:R-:W-:Y:S05]  /*8000*/  @!P0 BRA `(.L_x_162) ;  /* 0x0000000000388947 */ /* 0x000fea0003800000 */
[----:B------:R-:W-:Y:S01]  /*8010*/  UIADD3 UR20, UP0, UR22, 0x3f0, URZ ;  /* 0x000003f016147890 */ /* 0x000fe2000ff1e03f */
[----:B------:R-:W-:Y:S01]  /*8020*/  R2UR UR12, R12 ;  /* 0x000000000c0c72ca */ /* 0x000fe200000e0000 */
[----:B------:R-:W-:Y:S02]  /*8030*/  UIADD3 UR11, UR19, 0x80, URZ ;  /* 0x00000080130b7890 */ /* 0x000fe4000fffe03f */
[----:B------:R-:W-:Y:S02]  /*8040*/  UIADD3 UR8, UR13, 0x2200, URZ ;  /* 0x000022000d087890 */ /* 0x000fe4000fffe03f */
[----:B------:R-:W-:Y:S02]  /*8050*/  UIADD3 UR9, UR13, 0x48, URZ ;  /* 0x000000480d097890 */ /* 0x000fe4000fffe03f */
[----:B------:R-:W-:Y:S01]  /*8060*/  UIADD3.X UR21, URZ, UR23, URZ, UP0, !UPT ;  /* 0x000000173f157290 */ /* 0x000fe200087fe43f */
[----:B------:R-:W-:Y:S01]  /*8070*/  UMOV UR24, 0x0 ;  /* 0x0000000000187882 */ /* 0x000fe20000000000 */
[----:B------:R-:W-:Y:S01]  /*8080*/  UMOV UR25, 0x10000000 ;  /* 0x1000000000197882 */ /* 0x000fe20000000000 */
[----:B------:R-:W-:-:S06]  /*8090*/  UMOV UR10, UR18 ;  /* 0x00000012000a7c82 */ /* 0x000fcc0008000000 */
[----:B------:R3:W-:Y:S02]  /*80a0*/  UTMALDG.3D [UR8], [UR20], desc[UR24] ;  /* 0x00001808140075b4 */ /* 0x0007e40008011000 */
[----:B---3--:R-:W-:Y:S05]  /*80b0*/  @!P2 BRA `(.L_x_163) ;  /* 0x000000000004a947 */ /* 0x008fea0003800000 */
[----:B------:R-:W-:Y:S01]  /*80c0*/  BPT.TRAP 0x1 ;  /* 0x000000040000795c */ /* 0x000fe20000300000 */
.L_x_163:
[----:B-12---:R-:W1:Y:S02]  /*80d0*/  LDC R5, c[0x0][0x800] ;  /* 0x00020000ff057b82 */ /* 0x006e640000000800 */
[----:B-1----:R3:W-:Y:S02]  /*80e0*/  SYNCS.ARRIVE.TRANS64.RED.A0TR RZ, [UR13+0x48], R5 ;  /* 0x00004805ffff79a7 */ /* 0x0027e4000830040d */
.L_x_162:
[----:B------:R-:W-:Y:S05]  /*80f0*/  BSYNC B0 ;  /* 0x0000000000007941 */ /* 0x000fea0003800000 */
.L_x_161:
[----:B------:R-:W-:Y:S05]  /*8100*/  @!P2 BRA `(.L_x_164) ;  /* 0x000000000004a947 */ /* 0x000fea0003800000 */
[----:B------:R-:W-:Y:S01]  /*8110*/  BPT.TRAP 0x1 ;  /* 0x000000040000795c */ /* 0x000fe20000300000 */
.L_x_164:
[----:B------:R-:W-:Y:S02]  /*8120*/  UIADD3 UR25, UR13, 0x48, URZ ;  /* 0x000000480d197890 */ /* 0x000fe4000fffe03f */
[----:B------:R-:W-:Y:S02]  /*8130*/  UIADD3 UR10, UR18, 0x20, URZ ;  /* 0x00000020120a7890 */ /* 0x000fe4000fffe03f */
[----:B------:R-:W-:-:S09]  /*8140*/  UPRMT UR20, UR37, 0x654, UR25 ;  /* 0x0000065425147896 */ /* 0x000fd20008000019 */
[----:B------:R-:W-:Y:S01]  /*8150*/  SYNCS.ARRIVE.TRANS64.RED.A1T0 RZ, [UR20], RZ ;  /* 0x000000ffffff79a7 */ /* 0x000fe20008100414 */
[----:B------:R-:W-:Y:S05]  /*8160*/  @!P2 BRA `(.L_x_165) ;  /* 0x000000000004a947 */ /* 0x000fea0003800000 */
[----:B------:R-:W-:Y:S01]  /*8170*/  BPT.TRAP 0x1 ;  /* 0x000000040000795c */ /* 0x000fe20000300000 */
.L_x_165:
[----:B------:R-:W4:Y:S02]  /*8180*/  SYNCS.PHASECHK.TRANS64.TRYWAIT P1, [UR13+0x70], R4 ;  /* 0x00007004ff0075a7 */ /* 0x000f24000802014d */
[----:B----4-:R-:W-:Y:S05]  /*8190*/  @!P1 BRA `(.L_x_166) ;  /* 0x0000002400309947 */ /* 0x010fea0003800000 */
.L_x_241:
        /* <DEDUP_REMOVED lines=8> */
[----:B------:R-:W-:Y:S01]  /*8220*/  UMOV UR29, 0x10000000 ;  /* 0x10000000001d7882 */ /* 0x000fe20000000000 */
[----:B------:R-:W-:-:S06]  /*8230*/  UMOV UR11, UR19 ;  /* 0x00000013000b7c82 */ /* 0x000fcc0008000000 */
[----:B------:R4:W-:Y:S02]  /*8240*/  UTMALDG.3D [UR8], [UR26], desc[UR28] ;  /* 0x00001c081a0075b4 */ /* 0x0009e40008011000 */
[----:B----4-:R-:W-:Y:S05]  /*8250*/  @!P2 BRA `(.L_x_169) ;  /* 0x000000000004a947 */ /* 0x010fea0003800000 */
[----:B------:R-:W-:Y:S01]  /*8260*/  BPT.TRAP 0x1 ;  /* 0x000000040000795c */ /* 0x000fe20000300000 */
.L_x_169:
[----:B-123--:R-:W1:Y:S02]  /*8270*/  LDC R5, c[0x0][0x800] ;  /* 0x00020000ff057b82 */ /* 0x00ee640000000800 */
[----:B-1----:R4:W-:Y:S02]  /*8280*/  SYNCS.ARRIVE.TRANS64.RED.A0TR RZ, [UR13+0x50], R5 ;  /* 0x00005005ffff79a7 */ /* 0x0029e4000830040d */
.L_x_168:
[----:B------:R-:W-:Y:S05]  /*8290*/  BSYNC B0 ;  /* 0x0000000000007941 */ /* 0x000fea0003800000 */
.L_x_167:
[----:B------:R-:W-:Y:S05]  /*82a0*/  @!P2 BRA `(.L_x_170) ;  /* 0x000000000004a947 */ /* 0x000fea0003800000 */
[----:B------:R-:W-:Y:S01]  /*82b0*/  BPT.TRAP 0x1 ;  /* 0x000000040000795c */ /* 0x000fe20000300000 */
.L_x_170:
[----:B------:R-:W-:-:S04]  /*82c0*/  UIADD3 UR17, UR13, 0x50, URZ ;  /* 0x000000500d117890 */ /* 0x000fc8000fffe03f */
[----:B------:R-:W-:-:S09]  /*82d0*/  UPRMT UR21, UR37, 0x654, UR17 ;  /* 0x0000065425157896 */ /* 0x000fd20008000011 */
[----:B------:R-:W-:Y:S01]  /*82e0*/  SYNCS.ARRIVE.TRANS64.RED.A1T0 RZ, [UR21], RZ ;  /* 0x000000ffffff79a7 */ /* 0x000fe20008100415 */
[----:B------:R-:W-:Y:S05]  /*82f0*/  @!P2 BRA `(.L_x_171) ;  /* 0x000000000004a947 */ /* 0x000fea0003800000 */
[----:B------:R-:W-:Y:S01]  /*8300*/  BPT.TRAP 0x1 ;  /* 0x000000040000795c */ /* 0x000fe20000300000 */
.L_x_171:
[----:B------:R-:W5:Y:S02]  /*8310*/  SYNCS.PHASECHK.TRANS64.TRYWAIT P1, [UR13+0x78], R4 ;  /* 0x00007804ff0075a7 */ /* 0x000f64000802014d */
[----:B-----5:R-:W-:Y:S05]  /*8320*/  @!P1 BRA `(.L_x_172) ;  /* 0x0000002000e49947 */ /* 0x020fea0003800000 */
.L_x_242:
        /* <DEDUP_REMOVED lines=9> */
[----:B------:R-:W-:-:S07]  /*83c0*/  UMOV UR29, 0x10000000 ;  /* 0x10000000001d7882 */ /* 0x000fce0000000000 */
[----:B------:R1:W-:Y:S02]  /*83d0*/  UTMALDG.3D [UR8], [UR26], desc[UR28] ;  /* 0x00001c081a0075b4 */ /* 0x0003e40008011000 */
[----:B-1----:R-:W-:Y:S05]  /*83e0*/  @!P2 BRA `(.L_x_175) ;  /* 0x000000000004a947 */ /* 0x002fea0003800000 */
[----:B------:R-:W-:Y:S01]  /*83f0*/  BPT.TRAP 0x1 ;  /* 0x000000040000795c */ /* 0x000fe20000300000 */
.L_x_175:
[----:B------:R-:W1:Y:S02]  /*8400*/  LDC R4, c[0x0][0x800] ;  /* 0x00020000ff047b82 */ /* 0x000e640000000800 */
[----:B-1----:R1:W-:Y:S02]  /*8410*/  SYNCS.ARRIVE.TRANS64.RED.A0TR RZ, [UR13+0x58], R4 ;  /* 0x00005804ffff79a7 */ /* 0x0023e4000830040d */
.L_x_174:
[----:B------:R-:W-:Y:S05]  /*8420*/  BSYNC B0 ;  /* 0x0000000000007941 */ /* 0x000fea0003800000 */
.L_x_173:
[----:B------:R-:W-:Y:S05]  /*8430*/  @!P2 BRA `(.L_x_176) ;  /* 0x000000000004a947 */ /* 0x000fea0003800000 */
[----:B------:R-:W-:Y:S01]  /*8440*/  BPT.TRAP 0x1 ;  /* 0x000000040000795c */ /* 0x000fe20000300000 */
.L_x_176:
[----:B------:R-:W-:Y:S02]  /*8450*/  UIADD3 UR9, UR13, 0x58, URZ ;  /* 0x000000580d097890 */ /* 0x000fe4000fffe03f */
[----:B------:R-:W-:Y:S02]  /*8460*/  UIADD3 UR34, UR18, 0x40, URZ ;  /* 0x0000004012227890 */ /* 0x000fe4000fffe03f */
[----:B------:R-:W-:-:S09]  /*8470*/  UPRMT UR29, UR37, 0x654, UR9 ;  /* 0x00000654251d7896 */ /* 0x000fd20008000009 */
[----:B------:R-:W-:Y:S01]  /*8480*/  SYNCS.ARRIVE.TRANS64.RED.A1T0 RZ, [UR29], RZ ;  /* 0x000000ffffff79a7 */ /* 0x000fe2000810041d */
[----:B------:R-:W-:Y:S05]  /*8490*/  @!P2 BRA `(.L_x_177) ;  /* 0x000000000004a947 */ /* 0x000fea0003800000 */
[----:B------:R-:W-:Y:S01]  /*84a0*/  BPT.TRAP 0x1 ;  /* 0x000000040000795c */ /* 0x000fe20000300000 */
.L_x_177:
[----:B-1----:R-:W-:-:S04]  /*84b0*/  SHF.L.U32 R4, RZ, 0x1f, RZ ;  /* 0x0000001fff047819 */ /* 0x002fc800000006ff */
[----:B------:R-:W1:Y:S02]  /*84c0*/  SYNCS.PHASECHK.TRANS64.TRYWAIT P1, [UR13+0x60], R4 ;  /* 0x00006004ff0075a7 */ /* 0x000e64000802014d */
[----:B-1----:R-:W-:Y:S05]  /*84d0*/  @!P1 BRA `(.L_x_178) ;  /* 0x0000002000909947 */ /* 0x002fea0003800000 */
.L_x_243:
[----:B------:R-:W-:Y:S04]  /*84e0*/  BSSY B0, `(.L_x_179) ;  /* 0x000000e000007945 */ /* 0x000fe80003800000 */
[----:B------:R-:W-:Y:S05]  /*84f0*/  @!P0 BRA `(.L_x_180) ;  /* 0x0000000000308947 */ /* 0x000fea0003800000 */
[----:B------:R-:W-:Y:S01]  /*8500*/  R2UR UR36, R12 ;  /* 0x000000000c2472ca */ /* 0x000fe200000e0000 */
[----:B------:R-:W-:Y:S02]  /*8510*/  UIADD3 UR10, UP0, UR22, 0x3f0, URZ ;  /* 0x000003f0160a7890 */ /* 0x000fe4000ff1e03f */
[----:B------:R-:W-:Y:S02]  /*8520*/  UIADD3 UR32, UR13, 0x200, URZ ;  /* 0x000002000d207890 */ /* 0x000fe4000fffe03f */
[----:B------:R-:W-:Y:S01]  /*8530*/  UIADD3.X UR11, URZ, UR23, URZ, UP0, !UPT ;  /* 0x000000173f0b7290 */ /* 0x000fe200087fe43f */
[----:B------:R-:W-:Y:S01]  /*8540*/  UMOV UR26, 0x0 ;  /* 0x00000000001a7882 */ /* 0x000fe20000000000 */
[----:B------:R-:W-:Y:S01]  /*8550*/  UMOV UR27, 0x10000000 ;  /* 0x10000000001b7882 */ /* 0x000fe20000000000 */
[----:B------:R-:W-:-:S06]  /*8560*/  UMOV UR35, UR19 ;  /* 0x0000001300237c82 */ /* 0x000fcc0008000000 */
[----:B------:R1:W-:Y:S02]  /*8570*/  UTMALDG.3D [UR32], [UR10], desc[UR26] ;  /* 0x00001a200a0075b4 */ /* 0x0003e40008011000 */
[----:B-1----:R-:W-:Y:S05]  /*8580*/  @!P2 BRA `(.L_x_181) ;  /* 0x000000000004a947 */ /* 0x002fea0003800000 */
[----:B------:R-:W-:Y:S01]  /*8590*/  BPT.TRAP 0x1 ;  /* 0x000000040000795c */ /* 0x000fe20000300000 */
.L_x_181:
[----:B--234-:R-:W1:Y:S02]  /*85a0*/  LDC R5, c[0x0][0x800] ;  /* 0x00020000ff057b82 */ /* 0x01ce640000000800 */
[----:B-1----:R1:W-:Y:S02]  /*85b0*/  SYNCS.ARRIVE.TRANS64.RED.A0TR RZ, [UR13+0x40], R5 ;  /* 0x00004005ffff79a7 */ /* 0x0023e4000830040d */
.L_x_180:
[----:B------:R-:W-:Y:S05]  /*85c0*/  BSYNC B0 ;  /* 0x0000000000007941 */ /* 0x000fea0003800000 */
.L_x_179:
[----:B------:R-:W-:Y:S05]  /*85d0*/  @!P2 BRA `(.L_x_182) ;  /* 0x000000000004a947 */ /* 0x000fea0003800000 */
[----:B------:R-:W-:Y:S01]  /*85e0*/  BPT.TRAP 0x1 ;  /* 0x000000040000795c */ /* 0x000fe20000300000 */
.L_x_182:
[----:B------:R-:W-:Y:S01]  /*85f0*/  SYNCS.ARRIVE.TRANS64.RED.A1T0 RZ, [UR16], RZ ;  /* 0x000000ffffff79a7 */ /* 0x000fe20008100410 */
[----:B------:R-:W-:Y:S05]  /*8600*/  @!P2 BRA `(.L_x_183) ;  /* 0x000000000004a947 */ /* 0x000fea0003800000 */
[----:B------:R-:W-:Y:S01]  /*8610*/  BPT.TRAP 0x1 ;  /* 0x000000040000795c */ /* 0x000fe20000300000 */
.L_x_183:
[----:B------:R-:W5:Y:S02]  /*8620*/  SYNCS.PHASECHK.TRANS64.TRYWAIT P1, [UR13+0x68], R4 ;  /* 0x00006804ff0075a7 */ /* 0x000f64000802014d */
[----:B-----5:R-:W-:Y:S05]  /*8630*/  @!P1 BRA `(.L_x_184) ;  /* 0x0000002000509947 */ /* 0x020fea0003800000 */
.L_x_244:
        /* <DEDUP_REMOVED lines=13> */
.L_x_187:
[----:B--234-:R-:W1:Y:S02]  /*8710*/  LDC R5, c[0x0][0x800] ;  /* 0x00020000ff057b82 */ /* 0x01ce640000000800 */
[----:B-1----:R1:W-:Y:S02]  /*8720*/  SYNCS.ARRIVE.TRANS64.RED.A0TR RZ, [UR13+0x48], R5 ;  /* 0x00004805ffff79a7 */ /* 0x0023e4000830040d */
.L_x_186:
[----:B------:R-:W-:Y:S05]  /*8730*/  BSYNC B0 ;  /* 0x0000000000007941 */ /* 0x000fea0003800000 */
.L_x_185:
[----:B------:R-:W-:Y:S05]  /*8740*/  @!P2 BRA `(.L_x_188) ;  /* 0x000000000004a947 */ /* 0x000fea0003800000 */
[----:B------:R-:W-:Y:S01]  /*8750*/  BPT.TRAP 0x1 ;  /* 0x000000040000795c */ /* 0x000fe20000300000 */
.L_x_188:
[----:B------:R-:W-:Y:S01]  /*8760*/  SYNCS.ARRIVE.TRANS64.RED.A1T0 RZ, [UR20], RZ ;  /* 0x000000ffffff79a7 */ /* 0x000fe20008100414 */
[----:B------:R-:W-:Y:S01]  /*8770*/  UIADD3 UR18, UR18, 0x60, URZ ;  /* 0x0000006012127890 */ /* 0x000fe2000fffe03f */
[----:B------:R-:W-:Y:S11]  /*8780*/  @!P2 BRA `(.L_x_189) ;  /* 0x000000000004a947 */ /* 0x000ff60003800000 */
[----:B------:R-:W-:Y:S01]  /*8790*/  BPT.TRAP 0x1 ;  /* 0x000000040000795c */ /* 0x000fe20000300000 */
.L_x_189:
[----:B------:R-:W5:Y:S02]  /*87a0*/  SYNCS.PHASECHK.TRANS64.TRYWAIT P1, [UR13+0x70], R4 ;  /* 0x00007004ff0075a7 */ /* 0x000f64000802014d */
[----:B-----5:R-:W-:Y:S05]  /*87b0*/  @!P1 BRA `(.L_x_190) ;  /* 0x0000002000089947 */ /* 0x020fea0003800000 */
.L_x_245:
[----:B------:R-:W-:Y:S04]  /*87c0*/  BSSY B0, `(.L_x_191) ;  /* 0x000000d000007945 */ /* 0x000fe80003800000 */
[----:B------:R-:W-:Y:S05]  /*87d0*/  @!P0 BRA `(.L_x_192) ;  /* 0x00000000002c8947 */ /* 0x000fea0003800000 */
[----:B------:R-:W-:Y:S01]  /*87e0*/  R2UR UR20, R12 ;  /* 0x000000000c1472ca */ /* 0x000fe200000e0000 */
[----:B------:R-:W-:Y:S02]  /*87f0*/  UIADD3 UR10, UP0, UR22, 0x3f0, URZ ;  /* 0x000003f0160a7890 */ /* 0x000fe4000ff1e03f */
[----:B------:R-:W-:Y:S02]  /*8800*/  UIADD3 UR16, UR13, 0x4200, URZ ;  /* 0x000042000d107890 */ /* 0x000fe4000fffe03f */
[----:B------:R-:W-:Y:S01]  /*8810*/  UIADD3.X UR11, URZ, UR23, URZ, UP0, !UPT ;  /* 0x000000173f0b7290 */ /* 0x000fe200087fe43f */
[----:B------:R-:W-:Y:S01]  /*8820*/  UMOV UR24, 0x0 ;  /* 0x0000000000187882 */ /* 0x000fe20000000000 */
[----:B------:R-:W-:-:S07]  /*8830*/  UMOV UR25, 0x10000000 ;  /* 0x1000000000197882 */ /* 0x000fce0000000000 */
[----:B------:R1:W-:Y:S02]  /*8840*/  UTMALDG.3D [UR16], [UR10], desc[UR24] ;  /* 0x000018100a0075b4 */ /* 0x0003e40008011000 */
[----:B-1----:R-:W-:Y:S05]  /*8850*/  @!P2 BRA `(.L_x_193) ;  /* 0x000000000004a947 */ /* 0x002fea0003800000 */
[----:B------:R-:W-:Y:S01]  /*8860*/  BPT.TRAP 0x1 ;  /* 0x000000040000795c */ /* 0x000fe20000300000 */
.L_x_193:
[----:B--234-:R-:W1:Y:S02]  /*8870*/  LDC R5, c[0x0][0x800] ;  /* 0x00020000ff057b82 */ /* 0x01ce640000000800 */
[----:B-1----:R1:W-:Y:S02]  /*8880*/  SYNCS.ARRIVE.TRANS64.RED.A0TR RZ, [UR13+0x50], R5 ;  /* 0x00005005ffff79a7 */ /* 0x0023e4000830040d */
.L_x_192:
[----:B------:R-:W-:Y:S05]  /*8890*/  BSYNC B0 ;  /* 0x0000000000007941 */ /* 0x000fea0003800000 */
.L_x_191:
[----:B------:R-:W-:Y:S05]  /*88a0*/  @!P2 BRA `(.L_x_194) ;  /* 0x000000000004a947 */ /* 0x000fea0003800000 */
[----:B------:R-:W-:Y:S01]  /*88b0*/  BPT.TRAP 0x1 ;  /* 0x000000040000795c */ /* 0x000fe20000300000 */
.L_x_194:
[----:B------:R-:W-:Y:S01]  /*88c0*/  SYNCS.ARRIVE.TRANS64.RED.A1T0 RZ, [UR21], RZ ;  /* 0x000000ffffff79a7 */ /* 0x000fe20008100415 */
[----:B------:R-:W-:Y:S05]  /*88d0*/  @!P2 BRA `(.L_x_195) ;  /* 0x000000000004a947 */ /* 0x000fea0003800000 */
[----:B------:R-:W-:Y:S01]  /*88e0*/  BPT.TRAP 0x1 ;  /* 0x000000040000795c */ /* 0x000fe20000300000 */
.L_x_195:
[----:B------:R-:W5:Y:S02]  /*88f0*/  SYNCS.PHASECHK.TRANS64.TRYWAIT P1, [UR13+0x78], R4 ;  /* 0x00007804ff0075a7 */ /* 0x000f64000802014d */
[----:B-----5:R-:W-:Y:S05]  /*8900*/  @!P1 BRA `(.L_x_196) ;  /* 0x0000001c00cc9947 */ /* 0x020fea0003800000 */
.L_x_246:
        /* <DEDUP_REMOVED lines=13> */
.L_x_199:
[----:B------:R-:W1:Y:S02]  /*89e0*/  LDC R4, c[0x0][0x800] ;  /* 0x00020000ff047b82 */ /* 0x000e640000000800 */
[----:B-1----:R1:W-:Y:S02]  /*89f0*/  SYNCS.ARRIVE.TRANS64.RED.A0TR RZ, [UR13+0x58], R4 ;  /* 0x00005804ffff79a7 */ /* 0x0023e4000830040d */
.L_x_198:
[----:B------:R-:W-:Y:S05]  /*8a00*/  BSYNC B0 ;  /* 0x0000000000007941 */ /* 0x000fea0003800000 */
.L_x_197:
[----:B------:R-:W-:Y:S05]  /*8a10*/  @!P2 BRA `(.L_x_200) ;  /* 0x000000000004a947 */ /* 0x000fea0003800000 */
[----:B------:R-:W-:Y:S01]  /*8a20*/  BPT.TRAP 0x1 ;  /* 0x000000040000795c */ /* 0x000fe20000300000 */
.L_x_200:
[----:B------:R-:W-:Y:S01]  /*8a30*/  IADD3 R16, P0, R16, UR40, RZ ;  /* 0x0000002810107c10 */ /* 0x000fe2000ff1e0ff */
[----:B------:R-:W-:Y:S01]  /*8a40*/  SYNCS.ARRIVE.TRANS64.RED.A1T0 RZ, [UR29], RZ ;  /* 0x000000ffffff79a7 */ /* 0x000fe2000810041d */
[----:B-1----:R-:W-:Y:S01]  /*8a50*/  PRMT R4, RZ, 0x7610, R4 ;  /* 0x00007610ff047816 */ /* 0x002fe20000000004 */
[----:B------:R-:W-:Y:S01]  /*8a60*/  IMAD.MOV.U32 R20, RZ, RZ, -0x1 ;  /* 0xffffffffff147424 */ /* 0x000fe200078e00ff */
[----:B------:R-:W-:Y:S01]  /*8a70*/  IADD3.X R17, R17, UR38, RZ, P0, !PT ;  /* 0x0000002611117c10 */ /* 0x000fe200087fe4ff */
[----:B------:R-:W-:Y:S01]  /*8a80*/  IMAD.MOV.U32 R13, RZ, RZ, -0x1 ;  /* 0xffffffffff0d7424 */ /* 0x000fe200078e00ff */
[----:B------:R-:W-:Y:S02]  /*8a90*/  ISETP.GE.U32.AND P0, PT, R16, UR6, PT ;  /* 0x0000000610007c0c */ /* 0x000fe4000bf06070 */
[----:B------:R-:W-:Y:S02]  /*8aa0*/  MOV R12, 0xffffffff ;  /* 0xffffffff000c7802 */ /* 0x000fe40000000f00 */
[----:B------:R-:W-:-:S13]  /*8ab0*/  ISETP.GE.U32.AND.EX P0, PT, R17, UR7, PT, P0 ;  /* 0x0000000711007c0c */ /* 0x000fda000bf06100 */
[----:B------:R-:W-:Y:S05]  /*8ac0*/  @P0 BRA `(.L_x_201) ;  /* 0x0000000400580947 */ /* 0x000fea0003800000 */
[----:B------:R-:W1:Y:S01]  /*8ad0*/  S2R R15, SR_CTAID.X ;  /* 0x00000000000f7919 */ /* 0x000e620000002500 */
[----:B------:R-:W5:Y:S01]  /*8ae0*/  LDC.64 R12, c[0x0][0x8d0] ;  /* 0x00023400ff0c7b82 */ /* 0x000f620000000a00 */
[----:B------:R-:W-:Y:S01]  /*8af0*/  ULDC UR8, c[0x0][0x150] ;  /* 0x0000540000087ab9 */ /* 0x000fe20000000800 */
[----:B------:R-:W-:Y:S01]  /*8b00*/  IMAD.MOV.U32 R7, RZ, RZ, R16 ;  /* 0x000000ffff077224 */ /* 0x000fe200078e0010 */
[----:B------:R-:W2:Y:S01]  /*8b10*/  S2R R18, SR_CTAID.Y ;  /* 0x0000000000127919 */ /* 0x000ea20000002600 */
[----:B------:R-:W-:-:S04]  /*8b20*/  IMAD.MOV.U32 R21, RZ, RZ, R17 ;  /* 0x000000ffff157224 */ /* 0x000fc800078e0011 */
[----:B------:R-:W2:Y:S08]  /*8b30*/  LDC R22, c[0x0][0x144] ;  /* 0x00005100ff167b82 */ /* 0x000eb00000000800 */
[----:B------:R-:W3:Y:S01]  /*8b40*/  LDC R20, c[0x0][0x8d8] ;  /* 0x00023600ff147b82 */ /* 0x000ee20000000800 */
[----:B-----5:R-:W-:-:S04]  /*8b50*/  ISETP.NE.U32.AND P0, PT, R12, RZ, PT ;  /* 0x000000ff0c00720c */ /* 0x020fc80003f05070 */
[----:B------:R-:W-:Y:S02]  /*8b60*/  ISETP.NE.AND.EX P0, PT, R13, RZ, PT, P0 ;  /* 0x000000ff0d00720c */ /* 0x000fe40003f05300 */
[----:B-1----:R-:W-:Y:S02]  /*8b70*/  I2FP.F32.U32 R4, R15 ;  /* 0x0000000f00047245 */ /* 0x002fe40000201000 */
[----:B--2---:R-:W-:-:S03]  /*8b80*/  I2FP.F32.U32 R23, R18 ;  /* 0x0000001200177245 */ /* 0x004fc60000201000 */
[----:B------:R-:W-:-:S04]  /*8b90*/  FMUL R4, R4, UR8 ;  /* 0x0000000804047c20 */ /* 0x000fc80008400000 */
[----:B------:R1:W2:Y:S02]  /*8ba0*/  F2I.U32.TRUNC.NTZ R14, R4 ;  /* 0x00000004000e7305 */ /* 0x0002a4000020f000 */
[----:B---3--:R-:W-:Y:S05]  /*8bb0*/  @!P0 BRA `(.L_x_202) ;  /* 0x0000000000308947 */ /* 0x008fea0003800000 */
[----:B----4-:R-:W3:Y:S02]  /*8bc0*/  LDC R5, c[0x0][0x8dc] ;  /* 0x00023700ff057b82 */ /* 0x010ee40000000800 */
[----:B---3--:R-:W-:-:S04]  /*8bd0*/  IADD3 R5, P0, R16, R5, RZ ;  /* 0x0000000510057210 */ /* 0x008fc80007f1e0ff */
[----:B------:R-:W-:-:S05]  /*8be0*/  IADD3.X R21, RZ, R17, RZ, P0, !PT ;  /* 0x00000011ff157210 */ /* 0x000fca00007fe4ff */
[----:B------:R-:W-:-:S04]  /*8bf0*/  IMAD.WIDE.U32 R6, R21, R12, RZ ;  /* 0x0000000c15067225 */ /* 0x000fc800078e00ff */
[----:B------:R-:W-:-:S04]  /*8c00*/  IMAD.WIDE.U32 R6, P0, R5, R13, R6 ;  /* 0x0000000d05067225 */ /* 0x000fc80007800006 */
[----:B-1----:R-:W-:-:S04]  /*8c10*/  IMAD.WIDE.U32 R4, R5, R12, RZ ;  /* 0x0000000c05047225 */ /* 0x002fc800078e00ff */
[----:B------:R-:W-:Y:S01]  /*8c20*/  IMAD.MOV.U32 R4, RZ, RZ, R7 ;  /* 0x000000ffff047224 */ /* 0x000fe200078e0007 */
[----:B------:R-:W-:Y:S01]  /*8c30*/  IADD3 RZ, P1, R5, R6, RZ ;  /* 0x0000000605ff7210 */ /* 0x000fe20007f3e0ff */
[----:B------:R-:W-:-:S04]  /*8c40*/  IMAD.X R5, RZ, RZ, RZ, P0 ;  /* 0x000000ffff057224 */ /* 0x000fc800000e06ff */
[----:B------:R-:W-:-:S04]  /*8c50*/  IMAD.WIDE.U32.X R4, R21, R13, R4, P1 ;  /* 0x0000000d15047225 */ /* 0x000fc800008e0404 */
[----:B------:R-:W-:Y:S01]  /*8c60*/  IMAD.MOV.U32 R21, RZ, RZ, R5 ;  /* 0x000000ffff157224 */ /* 0x000fe200078e0005 */
[----:B------:R-:W-:-:S07]  /*8c70*/  MOV R7, R4 ;  /* 0x0000000400077202 */ /* 0x000fce0000000f00 */
.L_x_202:
[----:B------:R-:W-:Y:S01]  /*8c80*/  ULDC UR8, c[0x0][0x154] ;  /* 0x0000550000087ab9 */ /* 0x000fe20000000800 */
[----:B------:R-:W3:Y:S01]  /*8c90*/  LDC R13, c[0x0][0x148] ;  /* 0x00005200ff0d7b82 */ /* 0x000ee20000000800 */
[----:B------:R-:W-:Y:S01]  /*8ca0*/  FMUL R23, R23, UR8 ;  /* 0x0000000817177c20 */ /* 0x000fe20008400000 */
[----:B------:R-:W-:Y:S01]  /*8cb0*/  ISETP.NE.AND P2, PT, R2, 0x1, PT ;  /* 0x000000010200780c */ /* 0x000fe20003f45270 */
[----:B--2---:R-:W-:Y:S01]  /*8cc0*/  IMAD.MOV R6, RZ, RZ, -R14 ;  /* 0x000000ffff067224 */ /* 0x004fe200078e0a0e */
[-CC-:B------:R-:W-:Y:S02]  /*8cd0*/  SHF.R.U64 R14, R7, R20.reuse, R21.reuse ;  /* 0x00000014070e7219 */ /* 0x180fe40000001215 */
[----:B------:R-:W-:Y:S01]  /*8ce0*/  SHF.R.U32.HI R20, RZ, R20, R21 ;  /* 0x00000014ff147219 */ /* 0x000fe20000011615 */
[----:B------:R-:W2:Y:S01]  /*8cf0*/  F2I.U32.TRUNC.NTZ R23, R23 ;  /* 0x0000001700177305 */ /* 0x000ea2000020f000 */
[----:B-1--4-:R-:W1:Y:S01]  /*8d00*/  LDC.64 R4, c[0x0][0x8c8] ;  /* 0x00023200ff047b82 */ /* 0x012e620000000a00 */
[----:B------:R-:W-:Y:S01]  /*8d10*/  IADD3 R21, P0, RZ, -R14, RZ ;  /* 0x8000000eff157210 */ /* 0x000fe20007f1e0ff */
[----:B------:R-:W-:-:S03]  /*8d20*/  IMAD R15, R22, R6, R15 ;  /* 0x00000006160f7224 */ /* 0x000fc600078e020f */
[----:B------:R-:W-:-:S03]  /*8d30*/  IADD3.X R7, RZ, ~R20, RZ, P0, !PT ;  /* 0x80000014ff077210 */ /* 0x000fc600007fe4ff */
[----:B------:R-:W4:Y:S01]  /*8d40*/  LDC R24, c[0x0][0x8c0] ;  /* 0x00023000ff187b82 */ /* 0x000f220000000800 */
[----:B--2---:R-:W-:-:S07]  /*8d50*/  IMAD.MOV R12, RZ, RZ, -R23 ;  /* 0x000000ffff0c7224 */ /* 0x004fce00078e0a17 */
[----:B------:R-:W2:Y:S01]  /*8d60*/  LDC R27, c[0x0][0x900] ;  /* 0x00024000ff1b7b82 */ /* 0x000ea20000000800 */
[----:B---3--:R-:W-:-:S07]  /*8d70*/  @P2 IMAD R15, R13, R12, R18 ;  /* 0x0000000c0d0f2224 */ /* 0x008fce00078e0212 */
[----:B------:R-:W3:Y:S01]  /*8d80*/  LDC.64 R12, c[0x0][0x8e8] ;  /* 0x00023a00ff0c7b82 */ /* 0x000ee20000000a00 */
[----:B-1----:R-:W-:-:S04]  /*8d90*/  IMAD R6, R7, R4, RZ ;  /* 0x0000000407067224 */ /* 0x002fc800078e02ff */
[C---:B------:R-:W-:Y:S02]  /*8da0*/  IMAD R7, R21.reuse, R5, R6 ;  /* 0x0000000515077224 */ /* 0x040fe400078e0206 */
[----:B------:R-:W-:Y:S01]  /*8db0*/  IMAD.WIDE.U32 R4, R21, R4, R16 ;  /* 0x0000000415047225 */ /* 0x000fe200078e0010 */
[----:B------:R-:W1:Y:S03]  /*8dc0*/  LDC R6, c[0x0][0x8b0] ;  /* 0x00022c00ff067b82 */ /* 0x000e660000000800 */
[----:B------:R-:W-:-:S05]  /*8dd0*/  IMAD.IADD R5, R5, 0x1, R7 ;  /* 0x0000000105057824 */ /* 0x000fca00078e0207 */
[----:B------:R-:W2:Y:S01]  /*8de0*/  LDC R25, c[0x0][0x8f0] ;  /* 0x00023c00ff197b82 */ /* 0x000ea20000000800 */
[-CC-:B----4-:R-:W-:Y:S02]  /*8df0*/  SHF.R.U64 R22, R4, R24.reuse, R5.reuse ;  /* 0x0000001804167219 */ /* 0x190fe40000001205 */
[----:B------:R-:W-:-:S05]  /*8e00*/  SHF.R.U32.HI R5, RZ, R24, R5 ;  /* 0x00000018ff057219 */ /* 0x000fca0000011605 */
[----:B------:R-:W4:Y:S01]  /*8e10*/  LDC R21, c[0x0][0x8e0] ;  /* 0x00023800ff157b82 */ /* 0x000f220000000800 */
[----:B---3--:R-:W-:-:S04]  /*8e20*/  ISETP.NE.U32.AND P0, PT, R12, RZ, PT ;  /* 0x000000ff0c00720c */ /* 0x008fc80003f05070 */
[----:B------:R-:W-:-:S03]  /*8e30*/  ISETP.NE.AND.EX P0, PT, R13, RZ, PT, P0 ;  /* 0x000000ff0d00720c */ /* 0x000fc60003f05300 */
[----:B------:R-:W3:Y:S01]  /*8e40*/  LDC R20, c[0x0][0x8b8] ;  /* 0x00022e00ff147b82 */ /* 0x000ee20000000800 */
[-CC-:B-1----:R-:W-:Y:S02]  /*8e50*/  SHF.R.U64 R23, R22, R6.reuse, R5.reuse ;  /* 0x0000000616177219 */ /* 0x182fe40000001205 */
[----:B------:R-:W-:-:S04]  /*8e60*/  SHF.R.U32.HI R4, RZ, R6, R5 ;  /* 0x00000006ff047219 */ /* 0x000fc80000011605 */
[-CC-:B--2---:R-:W-:Y:S01]  /*8e70*/  SHF.R.U64 R24, R23, R27.reuse, R4.reuse ;  /* 0x0000001b17187219 */ /* 0x184fe20000001204 */
[----:B------:R-:W1:Y:S01]  /*8e80*/  LDC R18, c[0x0][0x8a8] ;  /* 0x00022a00ff127b82 */ /* 0x000e620000000800 */
[----:B------:R-:W-:Y:S02]  /*8e90*/  SHF.R.U32.HI R27, RZ, R27, R4 ;  /* 0x0000001bff1b7219 */ /* 0x000fe40000011604 */
[----:B------:R-:W-:-:S03]  /*8ea0*/  MOV R4, R24 ;  /* 0x0000001800047202 */ /* 0x000fc60000000f00 */
[----:B------:R-:W-:Y:S01]  /*8eb0*/  IMAD.MOV.U32 R5, RZ, RZ, R27 ;  /* 0x000000ffff057224 */ /* 0x000fe200078e001b */
[----:B------:R-:W-:Y:S06]  /*8ec0*/  @!P0 BRA `(.L_x_203) ;  /* 0x0000000000288947 */ /* 0x000fec0003800000 */
[----:B------:R-:W2:Y:S02]  /*8ed0*/  LDC R5, c[0x0][0x8f4] ;  /* 0x00023d00ff057b82 */ /* 0x000ea40000000800 */
[----:B--2---:R-:W-:-:S05]  /*8ee0*/  IADD3 R5, P0, R24, R5, RZ ;  /* 0x0000000518057210 */ /* 0x004fca0007f1e0ff */
[----:B------:R-:W-:-:S04]  /*8ef0*/  IMAD.X R27, RZ, RZ, R27, P0 ;  /* 0x000000ffff1b7224 */ /* 0x000fc800000e061b */
[----:B------:R-:W-:-:S04]  /*8f00*/  IMAD.WIDE.U32 R6, R27, R12, RZ ;  /* 0x0000000c1b067225 */ /* 0x000fc800078e00ff */
[----:B------:R-:W-:-:S04]  /*8f10*/  IMAD.WIDE.U32 R6, P0, R5, R13, R6 ;  /* 0x0000000d05067225 */ /* 0x000fc80007800006 */
[----:B------:R-:W-:-:S04]  /*8f20*/  IMAD.WIDE.U32 R4, R5, R12, RZ ;  /* 0x0000000c05047225 */ /* 0x000fc800078e00ff */
[----:B------:R-:W-:Y:S01]  /*8f30*/  IMAD.MOV.U32 R4, RZ, RZ, R7 ;  /* 0x000000ffff047224 */ /* 0x000fe200078e0007 */
[----:B------:R-:W-:Y:S02]  /*8f40*/  IADD3 RZ, P1, R5, R6, RZ ;  /* 0x0000000605ff7210 */ /* 0x000fe40007f3e0ff */
[----:B------:R-:W-:-:S03]  /*8f50*/  IADD3.X R5, RZ, RZ, RZ, P0, !PT ;  /* 0x000000ffff057210 */ /* 0x000fc600007fe4ff */
[----:B------:R-:W-:-:S08]  /*8f60*/  IMAD.WIDE.U32.X R4, R27, R13, R4, P1 ;  /* 0x0000000d1b047225 */ /* 0x000fd000008e0404 */
.L_x_203:
[----:B------:R-:W-:Y:S01]  /*8f70*/  SHF.R.U64 R25, R4, R25, R5 ;  /* 0x0000001904197219 */ /* 0x000fe20000001205 */
[----:B------:R-:W-:Y:S01]  /*8f80*/  IMAD.MOV.U32 R12, RZ, RZ, R14 ;  /* 0x000000ffff0c7224 */ /* 0x000fe200078e000e */
[----:B------:R-:W-:Y:S02]  /*8f90*/  LOP3.LUT R23, R23, R8, RZ, 0xc0, !PT ;  /* 0x0000000817177212 */ /* 0x000fe400078ec0ff */
[----:B------:R-:W-:Y:S01]  /*8fa0*/  LOP3.LUT R22, R22, R3, RZ, 0xc0, !PT ;  /* 0x0000000316167212 */ /* 0x000fe200078ec0ff */
[----:B------:R-:W-:Y:S02]  /*8fb0*/  IMAD.MOV R4, RZ, RZ, -R25 ;  /* 0x000000ffff047224 */ /* 0x000fe400078e0a19 */
[----:B------:R-:W-:Y:S02]  /*8fc0*/  IMAD R23, R0, R25, R23 ;  /* 0x0000001900177224 */ /* 0x000fe400078e0217 */
[----:B----4-:R-:W-:Y:S01]  /*8fd0*/  IMAD R21, R4, R21, R24 ;  /* 0x0000001504157224 */ /* 0x010fe200078e0218 */
[----:B------:R-:W-:Y:S01]  /*8fe0*/  MOV R4, 0x1 ;  /* 0x0000000100047802 */ /* 0x000fe20000000f00 */
[----:B---3--:R-:W-:-:S02]  /*8ff0*/  IMAD R20, R23, R20, R15 ;  /* 0x0000001417147224 */ /* 0x008fc400078e020f */
[----:B-1----:R-:W-:-:S05]  /*9000*/  IMAD R21, R21, R18, R22 ;  /* 0x0000001215157224 */ /* 0x002fca00078e0216 */
[----:B------:R-:W-:Y:S02]  /*9010*/  SEL R13, R21, R20, !P2 ;  /* 0x00000014150d7207 */ /* 0x000fe40005000000 */
[----:B------:R-:W-:-:S07]  /*9020*/  SEL R20, R20, R21, !P2 ;  /* 0x0000001514147207 */ /* 0x000fce0005000000 */
.L_x_201:
[----:B------:R-:W-:-:S13]  /*9030*/  LOP3.LUT P0, RZ, R4, 0xff, RZ, 0xc0, !PT ;  /* 0x000000ff04ff7812 */ /* 0x000fda000780c0ff */
[----:B------:R-:W-:Y:S05]  /*9040*/  @P0 BRA `(.L_x_204) ;  /* 0xffffffe800ec0947 */ /* 0x000fea000383ffff */
.L_x_148:
[----:B------:R-:W-:-:S13]  /*9050*/  ELECT P0, URZ, PT ;  /* 0x00000000003f782f */ /* 0x000fda0003800000 */
[----:B------:R-:W-:Y:S05]  /*9060*/  @!P0 BRA `(.L_x_14) ;  /* 0x00000010005c8947 */ /* 0x000fea0003800000 */
[----:B------:R-:W-:-:S04]  /*9070*/  LOP3.LUT R19, R19, 0x2, RZ, 0xfc, !PT ;  /* 0x0000000213137812 */ /* 0x000fc800078efcff */
[----:B------:R-:W-:-:S13]  /*9080*/  ISETP.NE.AND P1, PT, R19, 0x3, PT ;  /* 0x000000031300780c */ /* 0x000fda0003f25270 */
[----:B------:R-:W-:Y:S05]  /*9090*/  @!P1 BRA `(.L_x_205) ;  /* 0x0000000000049947 */ /* 0x000fea0003800000 */
[----:B-1----:R-:W-:Y:S01]  /*90a0*/  BPT.TRAP 0x1 ;  /* 0x000000040000795c */ /* 0x002fe20000300000 */
.L_x_205:
[----:B-1----:R-:W-:Y:S01]  /*90b0*/  IMAD.U32 R3, RZ, RZ, UR37 ;  /* 0x00000025ff037e24 */ /* 0x002fe2000f8e00ff */
[----:B------:R-:W-:Y:S02]  /*90c0*/  MOV R0, 0x400 ;  /* 0x0000040000007802 */ /* 0x000fe40000000f00 */
[----:B------:R-:W-:Y:S02]  /*90d0*/  MOV R2, 0x1 ;  /* 0x0000000100027802 */ /* 0x000fe40000000f00 */
[----:B------:R-:W-:Y:S02]  /*90e0*/  LEA R0, R3, R0, 0x18 ;  /* 0x0000000003007211 */ /* 0x000fe400078ec0ff */
[----:B------:R-:W-:-:S04]  /*90f0*/  SHF.L.U32 R3, R2, 0x1f, RZ ;  /* 0x0000001f02037819 */ /* 0x000fc800000006ff */
[----:B------:R-:W1:Y:S02]  /*9100*/  SYNCS.PHASECHK.TRANS64.TRYWAIT P0, [R0+URZ+0x60], R3 ;  /* 0x00006003000075a7 */ /* 0x000e64000800017f */
[----:B-1----:R-:W-:Y:S05]  /*9110*/  @!P0 BRA `(.L_x_206) ;  /* 0x0000001400e08947 */ /* 0x002fea0003800000 */
.L_x_247:
[----:B------:R-:W-:Y:S05]  /*9120*/  @!P1 BRA `(.L_x_207) ;  /* 0x0000000000049947 */ /* 0x000fea0003800000 */
[----:B------:R-:W-:Y:S01]  /*9130*/  BPT.TRAP 0x1 ;  /* 0x000000040000795c */ /* 0x000fe20000300000 */
.L_x_207:
[----:B------:R-:W1:Y:S02]  /*9140*/  SYNCS.PHASECHK.TRANS64.TRYWAIT P0, [R0+URZ+0x68], R3 ;  /* 0x00006803000075a7 */ /* 0x000e64000800017f */
[----:B-1----:R-:W-:Y:S05]  /*9150*/  @!P0 BRA `(.L_x_208) ;  /* 0x0000001400e48947 */ /* 0x002fea0003800000 */
.L_x_248:
[----:B------:R-:W-:Y:S05]  /*9160*/  @!P1 BRA `(.L_x_209) ;  /* 0x0000000000049947 */ /* 0x000fea0003800000 */
[----:B------:R-:W-:Y:S01]  /*9170*/  BPT.TRAP 0x1 ;  /* 0x000000040000795c */ /* 0x000fe20000300000 */
.L_x_209:
[----:B------:R-:W1:Y:S02]  /*9180*/  SYNCS.PHASECHK.TRANS64.TRYWAIT P0, [R0+URZ+0x70], R3 ;  /* 0x00007003000075a7 */ /* 0x000e64000800017f */
[----:B-1----:R-:W-:Y:S05]  /*9190*/  @!P0 BRA `(.L_x_210) ;  /* 0x0000001400e88947 */ /* 0x002fea0003800000 */
.L_x_249:
[----:B------:R-:W-:Y:S05]  /*91a0*/  @!P1 BRA `(.L_x_211) ;  /* 0x0000000000049947 */ /* 0x000fea0003800000 */
[----:B------:R-:W-:Y:S01]  /*91b0*/  BPT.TRAP 0x1 ;  /* 0x000000040000795c */ /* 0x000fe20000300000 */
.L_x_211:
[----:B------:R-:W-:-:S05]  /*91c0*/  IMAD.MOV.U32 R3, RZ, RZ, 0x1 ;  /* 0x00000001ff037424 */ /* 0x000fca00078e00ff */
[----:B------:R-:W-:-:S07]  /*91d0*/  SHF.L.U32 R3, R3, 0x1f, RZ ;  /* 0x0000001f03037819 */ /* 0x000fce00000006ff */
.L_x_212:
[----:B------:R1:W1:Y:S02]  /*91e0*/  SYNCS.PHASECHK.TRANS64.TRYWAIT P0, [R0+URZ+0x78], R3 ;  /* 0x00007803000075a7 */ /* 0x000264000800017f */
[----:B-1----:R-:W-:Y:S05]  /*91f0*/  @!P0 NANOSLEEP.SYNCS 0x989680 ;  /* 0x009896800000895d */ /* 0x002fea0003900000 */
[----:B------:R-:W1:Y:S02]  /*9200*/  @!P0 SYNCS.PHASECHK.TRANS64 P0, [R0+URZ+0x78], R3 ;  /* 0x00007803000085a7 */ /* 0x000e64000800007f */
[----:B-1----:R-:W-:Y:S05]  /*9210*/  @P0 BRA `(.L_x_14) ;  /* 0x0000000c00f00947 */ /* 0x002fea0003800000 */
[----:B------:R-:W-:Y:S05]  /*9220*/  BRA `(.L_x_212) ;  /* 0xfffffffc00ec7947 */ /* 0x000fea000383ffff */
.L_x_143:
[----:B------:R-:W-:Y:S01]  /*9230*/  LOP3.LUT P0, RZ, R8, 0xff, RZ, 0xc0, !PT ;  /* 0x000000ff08ff7812 */ /* 0x000fe2000780c0ff */
[----:B------:R-:W-:Y:S01]  /*9240*/  IMAD.MOV.U32 R10, RZ, RZ, 0x1 ;  /* 0x00000001ff0a7424 */ /* 0x000fe200078e00ff */
[----:B------:R-:W-:-:S11]  /*9250*/  MOV R9, RZ ;  /* 0x000000ff00097202 */ /* 0x000fd60000000f00 */
[----:B------:R-:W-:Y:S05]  /*9260*/  @!P0 BRA `(.L_x_213) ;  /* 0x0000000c00288947 */ /* 0x000fea0003800000 */
[----:B------:R-:W2:Y:S01]  /*9270*/  LDC R0, c[0x0][0x28c] ;  /* 0x0000a300ff007b82 */ /* 0x000ea20000000800 */
[----:B------:R-:W-:Y:S01]  /*9280*/  ULDC UR7, c[0x0][0x900] ;  /* 0x0002400000077ab9 */ /* 0x000fe20000000800 */
[----:B------:R-:W-:Y:S01]  /*9290*/  UMOV UR8, 0xffffffff ;  /* 0xffffffff00087882 */ /* 0x000fe20000000000 */
[----:B------:R-:W-:Y:S01]  /*92a0*/  BSSY B0, `(.L_x_213) ;  /* 0x00000c6000007945 */ /* 0x000fe20003800000 */
[----:B-1----:R-:W-:Y:S01]  /*92b0*/  USHF.L.U32 UR4, UR37, 0x6, URZ ;  /* 0x0000000625047899 */ /* 0x002fe2000800063f */
[----:B------:R-:W-:Y:S01]  /*92c0*/  LOP3.LUT R11, R22, 0x2, RZ, 0xfc, !PT ;  /* 0x00000002160b7812 */ /* 0x000fe200078efcff */
[----:B------:R-:W-:Y:S01]  /*92d0*/  USHF.L.U32 UR5, UR37, 0xc, URZ ;  /* 0x0000000c25057899 */ /* 0x000fe2000800063f */
[----:B------:R-:W-:Y:S01]  /*92e0*/  MOV R10, 0x1 ;  /* 0x00000001000a7802 */ /* 0x000fe20000000f00 */
[----:B------:R-:W-:Y:S01]  /*92f0*/  USHF.L.U32 UR8, UR8, UR7, URZ ;  /* 0x0000000708087299 */ /* 0x000fe2000800063f */
[----:B------:R-:W-:Y:S01]  /*9300*/  IMAD.MOV.U32 R9, RZ, RZ, RZ ;  /* 0x000000ffff097224 */ /* 0x000fe200078e00ff */
[----:B------:R-:W-:Y:S01]  /*9310*/  ULDC UR6, c[0x0][0x8a8] ;  /* 0x00022a0000067ab9 */ /* 0x000fe20000000800 */
[----:B------:R-:W-:Y:S01]  /*9320*/  UMOV UR9, 0x1 ;  /* 0x0000000100097882 */ /* 0x000fe20000000000 */
[----:B------:R-:W-:-:S02]  /*9330*/  ULOP3.LUT UR4, UR4, 0x40, URZ, 0xc0, !UPT ;  /* 0x0000004004047892 */ /* 0x000fc4000f8ec03f */
[----:B------:R-:W-:Y:S02]  /*9340*/  ULOP3.LUT UR5, UR5, 0x1000, URZ, 0xc0, !UPT ;  /* 0x0000100005057892 */ /* 0x000fe4000f8ec03f */
[----:B------:R-:W-:Y:S02]  /*9350*/  UIADD3 UR17, UR6, -0x1, URZ ;  /* 0xffffffff06117890 */ /* 0x000fe4000fffe03f */
[----:B------:R-:W-:Y:S02]  /*9360*/  USHF.L.U32 UR19, UR9, UR7, URZ ;  /* 0x0000000709137299 */ /* 0x000fe4000800063f */
[----:B------:R-:W-:Y:S01]  /*9370*/  ULOP3.LUT UR18, URZ, UR8, URZ, 0x33, !UPT ;  /* 0x000000083f127292 */ /* 0x000fe2000f8e333f */
[----:B------:R-:W-:Y:S01]  /*9380*/  ULDC.64 UR22, c[0x0][0x198] ;  /* 0x0000660000167ab9 */ /* 0x000fe20000000a00 */
[----:B--2---:R-:W-:-:S05]  /*9390*/  VIADD R0, R0, 0x3f ;  /* 0x0000003f00007836 */ /* 0x004fca0000000000 */
[----:B------:R-:W-:-:S04]  /*93a0*/  SHF.R.S32.HI R3, RZ, 0x1f, R0 ;  /* 0x0000001fff037819 */ /* 0x000fc80000011400 */
[----:B------:R-:W-:Y:S01]  /*93b0*/  LEA.HI R3, R3, R0, RZ, 0x6 ;  /* 0x0000000003037211 */ /* 0x000fe200078f30ff */
[----:B------:R-:W-:-:S03]  /*93c0*/  IMAD.MOV.U32 R0, RZ, RZ, 0x1 ;  /* 0x00000001ff007424 */ /* 0x000fc600078e00ff */
[--C-:B------:R-:W-:Y:S02]  /*93d0*/  SHF.R.S32.HI R8, RZ, 0x6, R3.reuse ;  /* 0x00000006ff087819 */ /* 0x100fe40000011403 */
[----:B------:R-:W-:-:S03]  /*93e0*/  PRMT R3, R0, 0x7610, R3 ;  /* 0x0000761000037816 */ /* 0x000fc60000000003 */
[----:B------:R-:W-:-:S07]  /*93f0*/  VIADD R0, R8, 0x1 ;  /* 0x0000000108007836 */ /* 0x000fce0000000000 */
.L_x_224:
[----:B------:R-:W-:-:S03]  /*9400*/  UMOV UR6, 0xffffffff ;  /* 0xffffffff00067882 */ /* 0x000fc60000000000 */
[----:B------:R-:W-:Y:S05]  /*9410*/  BRA.DIV UR6, `(.L_x_214) ;  /* 0x00000016065c7947 */ /* 0x000fea000b800000 */
[----:B------:R-:W-:-:S13]  /*9420*/  ELECT P6, URZ, PT ;  /* 0x00000000003f782f */ /* 0x000fda00038c0000 */
.L_x_252:
[----:B------:R-:W1:Y:S01]  /*9430*/  LDC R4, c[0x0][0x28c] ;  /* 0x0000a300ff047b82 */ /* 0x000e620000000800 */
[----:B------:R-:W-:Y:S01]  /*9440*/  BSSY B1, `(.L_x_215) ;  /* 0x0000038000017945 */ /* 0x000fe20003800000 */
[----:B-1----:R-:W-:-:S13]  /*9450*/  ISETP.LT.OR P6, PT, R4, 0x1, !P6 ;  /* 0x000000010400780c */ /* 0x002fda00077c1670 */
[----:B------:R-:W-:Y:S05]  /*9460*/  @P6 BRA `(.L_x_216) ;  /* 0x0000000000d46947 */ /* 0x000fea0003800000 */
[----:B------:R-:W-:Y:S01]  /*9470*/  LEA R15, R13, UR4, 0x7 ;  /* 0x000000040d0f7c11 */ /* 0x000fe2000f8e38ff */
[----:B------:R-:W-:Y:S01]  /*9480*/  IMAD.MOV.U32 R21, RZ, RZ, RZ ;  /* 0x000000ffff157224 */ /* 0x000fe200078e00ff */
[----:B------:R-:W-:Y:S01]  /*9490*/  SHF.L.U32 R20, R20, 0x8, RZ ;  /* 0x0000000814147819 */ /* 0x000fe200000006ff */
[----:B------:R-:W-:Y:S01]  /*94a0*/  IMAD.MOV.U32 R4, RZ, RZ, R0 ;  /* 0x000000ffff047224 */ /* 0x000fe200078e0000 */
[----:B------:R-:W-:Y:S01]  /*94b0*/  MOV R5, R10 ;  /* 0x0000000a00057202 */ /* 0x000fe20000000f00 */
[----:B------:R-:W-:-:S07]  /*94c0*/  IMAD.MOV.U32 R6, RZ, RZ, R9 ;  /* 0x000000ffff067224 */ /* 0x000fce00078e0009 */
.L_x_219:
[----:B------:R-:W1:Y:S01]  /*94d0*/  S2R R14, SR_CgaCtaId ;  /* 0x00000000000e7919 */ /* 0x000e620000008800 */
[----:B------:R-:W-:Y:S02]  /*94e0*/  MOV R7, 0x400 ;  /* 0x0000040000077802 */ /* 0x000fe40000000f00 */
[----:B------:R-:W-:-:S13]  /*94f0*/  LOP3.LUT P1, RZ, R18, 0x7f, RZ, 0xc0, !PT ;  /* 0x0000007f12ff7812 */ /* 0x000fda000782c0ff */
[----:B------:R-:W2:Y:S01]  /*9500*/  @!P1 LDC R13, c[0x0][0x500] ;  /* 0x00014000ff0d9b82 */ /* 0x000ea20000000800 */
[----:B-1----:R-:W-:Y:S02]  /*9510*/  LEA R19, R14, R7, 0x18 ;  /* 0x000000070e137211 */ /* 0x002fe400078ec0ff */
[----:B------:R-:W-:-:S03]  /*9520*/  SHF.L.U32 R7, R5, 0x1f, RZ ;  /* 0x0000001f05077819 */ /* 0x000fc600000006ff */
[----:B------:R-:W-:-:S04]  /*9530*/  IMAD R14, R6, 0x8, R19 ;  /* 0x00000008060e7824 */ /* 0x000fc800078e0213 */
[----:B------:R-:W1:Y:S02]  /*9540*/  SYNCS.PHASECHK.TRANS64.TRYWAIT P0, [R14+URZ+0x20], R7 ;  /* 0x000020070e0075a7 */ /* 0x000e64000800017f */
[----:B-12---:R-:W-:Y:S05]  /*9550*/  @!P0 BRA `(.L_x_217) ;  /* 0x00000014002c8947 */ /* 0x006fea0003800000 */
.L_x_253:
[----:B-1----:R-:W-:Y:S01]  /*9560*/  PRMT R7, R11, 0x9910, RZ ;  /* 0x000099100b077816 */ /* 0x002fe200000000ff */
[----:B------:R1:W-:Y:S03]  /*9570*/  @!P1 SYNCS.ARRIVE.TRANS64 RZ, [R14+URZ], R13 ;  /* 0x0000000d0eff99a7 */ /* 0x0003e6000800003f */
[----:B------:R-:W-:-:S13]  /*9580*/  ISETP.NE.AND P0, PT, R7, 0x2, PT ;  /* 0x000000020700780c */ /* 0x000fda0003f05270 */
[----:B-1----:R-:W-:Y:S05]  /*9590*/  @P0 BRA `(.L_x_218) ;  /* 0x0000000000040947 */ /* 0x002fea0003800000 */
[----:B------:R-:W-:Y:S01]  /*95a0*/  BPT.TRAP 0x1 ;  /* 0x000000040000795c */ /* 0x000fe20000300000 */
.L_x_218:
[C---:B------:R-:W-:Y:S01]  /*95b0*/  LEA R7, R6.reuse, UR5, 0xd ;  /* 0x0000000506077c11 */ /* 0x040fe2000f8e68ff */
[----:B------:R-:W-:Y:S01]  /*95c0*/  UIADD3 UR6, UP0, UR22, 0xf0, URZ ;  /* 0x000000f016067890 */ /* 0x000fe2000ff1e03f */
[----:B------:R-:W-:Y:S01]  /*95d0*/  LEA R13, R6, R19, 0xf ;  /* 0x00000013060d7211 */ /* 0x000fe200078e78ff */
[----:B------:R-:W-:Y:S01]  /*95e0*/  UIADD3 UR24, UP1, UR22, 0x1f0, URZ ;  /* 0x000001f016187890 */ /* 0x000fe2000ff3e03f */
[----:B------:R-:W-:Y:S01]  /*95f0*/  R2UR UR9, R14 ;  /* 0x000000000e0972ca */ /* 0x000fe200000e0000 */
[----:B------:R-:W-:Y:S01]  /*9600*/  IMAD R7, R7, 0x2, R19 ;  /* 0x0000000207077824 */ /* 0x000fe200078e0213 */
[----:B------:R-:W-:Y:S01]  /*9610*/  R2UR UR7, R13 ;  /* 0x000000000d0772ca */ /* 0x000fe200000e0000 */
[----:B------:R-:W-:Y:S01]  /*9620*/  VIADD R6, R6, 0x1 ;  /* 0x0000000106067836 */ /* 0x000fe20000000000 */
[----:B------:R-:W-:Y:S01]  /*9630*/  R2UR UR11, R20 ;  /* 0x00000000140b72ca */ /* 0x000fe200000e0000 */
[----:B------:R-:W-:Y:S01]  /*9640*/  UIADD3.X UR25, URZ, UR23, URZ, UP1, !UPT ;  /* 0x000000173f197290 */ /* 0x000fe20008ffe43f */
[----:B------:R-:W-:Y:S01]  /*9650*/  R2UR UR8, R7 ;  /* 0x00000000070872ca */ /* 0x000fe200000e0000 */
[----:B------:R-:W-:Y:S01]  /*9660*/  UMOV UR14, 0x0 ;  /* 0x00000000000e7882 */ /* 0x000fe20000000000 */
[C---:B------:R-:W-:Y:S01]  /*9670*/  R2UR UR10, R21.reuse ;  /* 0x00000000150a72ca */ /* 0x040fe200000e0000 */
[----:B------:R-:W-:Y:S01]  /*9680*/  UMOV UR15, 0x10000000 ;  /* 0x10000000000f7882 */ /* 0x000fe20000000000 */
[----:B------:R-:W-:Y:S01]  /*9690*/  R2UR UR12, R12 ;  /* 0x000000000c0c72ca */ /* 0x000fe200000e0000 */
[----:B------:R-:W-:Y:S01]  /*96a0*/  UMOV UR21, 0x30000 ;  /* 0x0003000000157882 */ /* 0x000fe20000000000 */
[----:B------:R-:W-:Y:S01]  /*96b0*/  IADD3 R4, R4, -0x1, RZ ;  /* 0xffffffff04047810 */ /* 0x000fe20007ffe0ff */
[----:B------:R-:W-:Y:S01]  /*96c0*/  VIADD R21, R21, 0x40 ;  /* 0x0000004015157836 */ /* 0x000fe20000000000 */
[----:B------:R-:W-:Y:S01]  /*96d0*/  R2UR UR20, R15 ;  /* 0x000000000f1472ca */ /* 0x000fe200000e0000 */
[----:B------:R-:W-:Y:S01]  /*96e0*/  UIADD3 UR13, UR7, 0x8400, URZ ;  /* 0x00008400070d7890 */ /* 0x000fe2000fffe03f */
[----:B------:R-:W-:Y:S01]  /*96f0*/  ISETP.GT.AND P1, PT, R4, 0x1, PT ;  /* 0x000000010400780c */ /* 0x000fe20003f24270 */
[----:B------:R-:W-:Y:S01]  /*9700*/  UIADD3.X UR7, URZ, UR23, URZ, UP0, !UPT ;  /* 0x000000173f077290 */ /* 0x000fe200087fe43f */
[----:B------:R-:W-:Y:S01]  /*9710*/  ISETP.NE.AND P0, PT, R6, 0x4, PT ;  /* 0x000000040600780c */ /* 0x000fe20003f05270 */
[----:B------:R-:W-:-:S03]  /*9720*/  UIADD3 UR16, UR8, 0x28400, URZ ;  /* 0x0002840008107890 */ /* 0x000fc6000fffe03f */
[----:B------:R-:W-:Y:S01]  /*9730*/  UMOV UR8, UR13 ;  /* 0x0000000d00087c82 */ /* 0x000fe20008000000 */
[----:B------:R-:W-:Y:S02]  /*9740*/  SEL R14, RZ, 0x1, P0 ;  /* 0x00000001ff0e7807 */ /* 0x000fe40000000000 */
[----:B------:R-:W-:Y:S01]  /*9750*/  SEL R6, R6, RZ, P0 ;  /* 0x000000ff06067207 */ /* 0x000fe20000000000 */
[----:B------:R1:W-:Y:S01]  /*9760*/  UTMALDG.3D [UR8], [UR6], desc[UR14] ;  /* 0x00000e08060075b4 */ /* 0x0003e20008011000 */
[----:B------:R-:W-:Y:S01]  /*9770*/  LOP3.LUT R5, R5, R14, RZ, 0x3c, !PT ;  /* 0x0000000e05057212 */ /* 0x000fe200078e3cff */
[----:B-1----:R-:W-:Y:S01]  /*9780*/  UMOV UR8, UR16 ;  /* 0x0000001000087c82 */ /* 0x002fe20008000000 */
[----:B------:R-:W-:Y:S02]  /*9790*/  UMOV UR11, UR20 ;  /* 0x00000014000b7c82 */ /* 0x000fe40008000000 */
[----:B------:R1:W-:Y:S02]  /*97a0*/  UTMALDG.3D.MULTICAST [UR8], [UR24], UR21, desc[UR14] ;  /* 0x00000e08180073b4 */ /* 0x0003e40008011815 */
[----:B-1----:R-:W-:Y:S05]  /*97b0*/  @P1 BRA `(.L_x_219) ;  /* 0xfffffffc00441947 */ /* 0x002fea000383ffff */
.L_x_216:
[----:B------:R-:W-:Y:S05]  /*97c0*/  BSYNC B1 ;  /* 0x0000000000017941 */ /* 0x000fea0003800000 */
.L_x_215:
[----:B------:R-:W-:Y:S01]  /*97d0*/  LOP3.LUT P1, RZ, R3, 0xff, RZ, 0xc0, !PT ;  /* 0x000000ff03ff7812 */ /* 0x000fe2000782c0ff */
[----:B------:R-:W-:Y:S01]  /*97e0*/  IMAD.IADD R9, R8, 0x1, R9 ;  /* 0x0000000108097824 */ /* 0x000fe200078e0209 */
[----:B------:R-:W-:Y:S01]  /*97f0*/  IADD3 R16, P2, R16, UR40, RZ ;  /* 0x0000002810107c10 */ /* 0x000fe2000ff5e0ff */
[----:B------:R-:W-:Y:S01]  /*9800*/  ULDC.64 UR6, c[0x0][0x8f8] ;  /* 0x00023e0000067ab9 */ /* 0x000fe20000000a00 */
[----:B------:R-:W-:Y:S01]  /*9810*/  BSSY B1, `(.L_x_220) ;  /* 0x000006c000017945 */ /* 0x000fe20003800000 */
[----:B------:R-:W-:Y:S01]  /*9820*/  MOV R20, 0xffffffff ;  /* 0xffffffff00147802 */ /* 0x000fe20000000f00 */
[----:B------:R-:W-:Y:S01]  /*9830*/  IMAD.MOV.U32 R13, RZ, RZ, -0x1 ;  /* 0xffffffffff0d7424 */ /* 0x000fe200078e00ff */
[----:B------:R-:W-:Y:S01]  /*9840*/  SHF.R.U32.HI R3, RZ, 0x2, R9 ;  /* 0x00000002ff037819 */ /* 0x000fe20000011609 */
[----:B------:R-:W-:Y:S01]  /*9850*/  IMAD.MOV.U32 R12, RZ, RZ, -0x1 ;  /* 0xffffffffff0c7424 */ /* 0x000fe200078e00ff */
[----:B------:R-:W-:Y:S02]  /*9860*/  ISETP.GT.U32.AND P0, PT, R9, 0x3, PT ;  /* 0x000000030900780c */ /* 0x000fe40003f04070 */
[----:B------:R-:W-:-:S02]  /*9870*/  LOP3.LUT R3, R3, 0x1, RZ, 0xc0, !PT ;  /* 0x0000000103037812 */ /* 0x000fc400078ec0ff */
[----:B------:R-:W1:Y:S01]  /*9880*/  @P1 S2R R5, SR_CgaCtaId ;  /* 0x0000000000051919 */ /* 0x000e620000008800 */
[----:B------:R-:W-:Y:S02]  /*9890*/  @P1 MOV R4, 0x400 ;  /* 0x0000040000041802 */ /* 0x000fe40000000f00 */
[----:B------:R-:W-:Y:S02]  /*98a0*/  ISETP.LT.U32.AND P0, PT, R8, 0x4, P0 ;  /* 0x000000040800780c */ /* 0x000fe40000701070 */
[----:B------:R-:W-:Y:S02]  /*98b0*/  IADD3.X R17, R17, UR38, RZ, P2, !PT ;  /* 0x0000002611117c10 */ /* 0x000fe400097fe4ff */
[----:B------:R-:W-:Y:S02]  /*98c0*/  ISETP.GE.U32.AND P2, PT, R16, UR6, PT ;  /* 0x0000000610007c0c */ /* 0x000fe4000bf46070 */
[----:B------:R-:W-:Y:S02]  /*98d0*/  LOP3.LUT R9, R9, 0x3, RZ, 0xc0, !PT ;  /* 0x0000000309097812 */ /* 0x000fe400078ec0ff */
[----:B-1----:R-:W-:-:S04]  /*98e0*/  @P1 LEA R4, R5, R4, 0x18 ;  /* 0x0000000405041211 */ /* 0x002fc800078ec0ff */
[----:B------:R1:W-:Y:S01]  /*98f0*/  @P1 SYNCS.ARRIVE.TRANS64.A1T0 RZ, [R4+URZ+0x88], RZ ;  /* 0x000088ff04ff19a7 */ /* 0x0003e2000810003f */
[----:B------:R-:W-:Y:S02]  /*9900*/  ISETP.NE.U32.AND P1, PT, R3, 0x1, PT ;  /* 0x000000010300780c */ /* 0x000fe40003f25070 */
[----:B------:R-:W-:Y:S02]  /*9910*/  SEL R3, RZ, 0x1, !P0 ;  /* 0x00000001ff037807 */ /* 0x000fe40004000000 */
[----:B------:R-:W-:Y:S02]  /*9920*/  ISETP.GE.U32.AND.EX P0, PT, R17, UR7, PT, P2 ;  /* 0x0000000711007c0c */ /* 0x000fe4000bf06120 */
[----:B------:R-:W-:-:S04]  /*9930*/  ISETP.GT.U32.AND P1, PT, R8, 0x3, !P1 ;  /* 0x000000030800780c */ /* 0x000fc80004f24070 */
[----:B-1----:R-:W-:-:S04]  /*9940*/  SEL R4, RZ, 0x1, !P1 ;  /* 0x00000001ff047807 */ /* 0x002fc80004800000 */
[--C-:B------:R-:W-:Y:S02]  /*9950*/  LOP3.LUT R10, R4, R10, R3.reuse, 0x96, !PT ;  /* 0x0000000a040a7212 */ /* 0x100fe400078e9603 */
[----:B------:R-:W-:Y:S02]  /*9960*/  PRMT R4, RZ, 0x7610, R4 ;  /* 0x00007610ff047816 */ /* 0x000fe40000000004 */
[----:B------:R-:W-:Y:S01]  /*9970*/  PRMT R3, RZ, 0x7610, R3 ;  /* 0x00007610ff037816 */ /* 0x000fe20000000003 */
[----:B------:R-:W-:Y:S06]  /*9980*/  @P0 BRA `(.L_x_221) ;  /* 0x0000000400500947 */ /* 0x000fec0003800000 */
[----:B------:R-:W1:Y:S01]  /*9990*/  S2R R13, SR_CTAID.X ;  /* 0x00000000000d7919 */ /* 0x000e620000002500 */
[----:B------:R-:W-:Y:S01]  /*99a0*/  ULDC.64 UR6, c[0x0][0x8d0] ;  /* 0x0002340000067ab9 */ /* 0x000fe20000000a00 */
[----:B------:R-:W2:Y:S01]  /*99b0*/  LDC R20, c[0x0][0x144] ;  /* 0x00005100ff147b82 */ /* 0x000ea20000000800 */
[----:B------:R-:W-:Y:S01]  /*99c0*/  ISETP.NE.U32.AND P0, PT, RZ, UR6, PT ;  /* 0x00000006ff007c0c */ /* 0x000fe2000bf05070 */
[----:B------:R-:W3:Y:S01]  /*99d0*/  S2R R12, SR_CTAID.Y ;  /* 0x00000000000c7919 */ /* 0x000ee20000002600 */
[----:B------:R-:W-:Y:S01]  /*99e0*/  ULDC UR8, c[0x0][0x150] ;  /* 0x0000540000087ab9 */ /* 0x000fe20000000800 */
[----:B------:R-:W-:Y:S01]  /*99f0*/  ULDC UR9, c[0x0][0x8d8] ;  /* 0x0002360000097ab9 */ /* 0x000fe20000000800 */
[----:B------:R-:W-:Y:S02]  /*9a00*/  ISETP.NE.AND.EX P0, PT, RZ, UR7, PT, P0 ;  /* 0x00000007ff007c0c */ /* 0x000fe4000bf05300 */
[----:B------:R-:W-:Y:S02]  /*9a10*/  MOV R4, R16 ;  /* 0x0000001000047202 */ /* 0x000fe40000000f00 */
[----:B-1----:R-:W-:-:S05]  /*9a20*/  I2FP.F32.U32 R5, R13 ;  /* 0x0000000d00057245 */ /* 0x002fca0000201000 */
[----:B------:R-:W-:Y:S01]  /*9a30*/  FMUL R19, R5, UR8 ;  /* 0x0000000805137c20 */ /* 0x000fe20008400000 */
[----:B------:R-:W-:-:S03]  /*9a40*/  IMAD.MOV.U32 R5, RZ, RZ, R17 ;  /* 0x000000ffff057224 */ /* 0x000fc600078e0011 */
[----:B---3--:R-:W-:Y:S05]  /*9a50*/  @!P0 BRA `(.L_x_222) ;  /* 0x0000000000288947 */ /* 0x008fea0003800000 */
[----:B------:R-:W-:Y:S02]  /*9a60*/  ULDC UR8, c[0x0][0x8dc] ;  /* 0x0002370000087ab9 */ /* 0x000fe40000000800 */
[----:B------:R-:W-:-:S05]  /*9a70*/  IADD3 R5, P0, R16, UR8, RZ ;  /* 0x0000000810057c10 */ /* 0x000fca000ff1e0ff */
[----:B------:R-:W-:-:S04]  /*9a80*/  IMAD.X R15, RZ, RZ, R17, P0 ;  /* 0x000000ffff0f7224 */ /* 0x000fc800000e0611 */
[----:B------:R-:W-:-:S04]  /*9a90*/  IMAD.WIDE.U32 R6, R15, UR6, RZ ;  /* 0x000000060f067c25 */ /* 0x000fc8000f8e00ff */
[----:B------:R-:W-:-:S04]  /*9aa0*/  IMAD.WIDE.U32 R6, P0, R5, UR7, R6 ;  /* 0x0000000705067c25 */ /* 0x000fc8000f800006 */
[----:B------:R-:W-:-:S04]  /*9ab0*/  IMAD.WIDE.U32 R4, R5, UR6, RZ ;  /* 0x0000000605047c25 */ /* 0x000fc8000f8e00ff */
[----:B------:R-:W-:Y:S01]  /*9ac0*/  IMAD.MOV.U32 R4, RZ, RZ, R7 ;  /* 0x000000ffff047224 */ /* 0x000fe200078e0007 */
[----:B------:R-:W-:Y:S02]  /*9ad0*/  IADD3 RZ, P1, R5, R6, RZ ;  /* 0x0000000605ff7210 */ /* 0x000fe40007f3e0ff */
[----:B------:R-:W-:-:S03]  /*9ae0*/  IADD3.X R5, RZ, RZ, RZ, P0, !PT ;  /* 0x000000ffff057210 */ /* 0x000fc600007fe4ff */
[----:B------:R-:W-:-:S08]  /*9af0*/  IMAD.WIDE.U32.X R4, R15, UR7, R4, P1 ;  /* 0x000000070f047c25 */ /* 0x000fd000088e0404 */
.L_x_222:
[--C-:B------:R-:W-:Y:S01]  /*9b00*/  SHF.R.U64 R14, R4, UR9, R5.reuse ;  /* 0x00000009040e7c19 */ /* 0x100fe20008001205 */
[----:B------:R-:W1:Y:S01]  /*9b10*/  F2I.U32.TRUNC.NTZ R19, R19 ;  /* 0x0000001300137305 */ /* 0x000e62000020f000 */
[----:B------:R-:W-:Y:S01]  /*9b20*/  SHF.R.U32.HI R4, RZ, UR9, R5 ;  /* 0x00000009ff047c19 */ /* 0x000fe20008011605 */
[----:B------:R-:W-:Y:S01]  /*9b30*/  ULDC.64 UR6, c[0x0][0x8c8] ;  /* 0x0002320000067ab9 */ /* 0x000fe20000000a00 */
[----:B------:R-:W-:Y:S01]  /*9b40*/  IADD3 R7, P0, RZ, -R14, RZ ;  /* 0x8000000eff077210 */ /* 0x000fe20007f1e0ff */
[----:B------:R-:W-:Y:S01]  /*9b50*/  ULDC.64 UR8, c[0x0][0x8e8] ;  /* 0x00023a0000087ab9 */ /* 0x000fe20000000a00 */
[----:B------:R-:W3:Y:S03]  /*9b60*/  LDC R21, c[0x0][0x148] ;  /* 0x00005200ff157b82 */ /* 0x000ee60000000800 */
[----:B------:R-:W-:Y:S01]  /*9b70*/  IMAD.X R4, RZ, RZ, ~R4, P0 ;  /* 0x000000ffff047224 */ /* 0x000fe200000e0e04 */
[----:B------:R-:W-:-:S03]  /*9b80*/  ISETP.NE.U32.AND P0, PT, RZ, UR8, PT ;  /* 0x00000008ff007c0c */ /* 0x000fc6000bf05070 */
[----:B------:R-:W-:Y:S01]  /*9b90*/  IMAD R6, R4, UR6, RZ ;  /* 0x0000000604067c24 */ /* 0x000fe2000f8e02ff */
[----:B------:R-:W-:Y:S01]  /*9ba0*/  ISETP.NE.AND.EX P0, PT, RZ, UR9, PT, P0 ;  /* 0x00000009ff007c0c */ /* 0x000fe2000bf05300 */
[----:B------:R-:W-:Y:S01]  /*9bb0*/  IMAD.WIDE.U32 R4, R7, UR6, R16 ;  /* 0x0000000607047c25 */ /* 0x000fe2000f8e0010 */
[----:B------:R-:W-:-:S03]  /*9bc0*/  ULDC UR6, c[0x0][0x8c0] ;  /* 0x0002300000067ab9 */ /* 0x000fc60000000800 */
[----:B------:R-:W-:Y:S01]  /*9bd0*/  IMAD R7, R7, UR7, R6 ;  /* 0x0000000707077c24 */ /* 0x000fe2000f8e0206 */
[----:B-1----:R-:W-:Y:S01]  /*9be0*/  IADD3 R6, -R19, RZ, RZ ;  /* 0x000000ff13067210 */ /* 0x002fe20007ffe1ff */
[----:B------:R-:W-:Y:S02]  /*9bf0*/  ULDC UR7, c[0x0][0x154] ;  /* 0x0000550000077ab9 */ /* 0x000fe40000000800 */
[----:B------:R-:W-:Y:S02]  /*9c00*/  IMAD.IADD R5, R5, 0x1, R7 ;  /* 0x0000000105057824 */ /* 0x000fe400078e0207 */
[----:B--2---:R-:W-:Y:S01]  /*9c10*/  IMAD R13, R20, R6, R13 ;  /* 0x00000006140d7224 */ /* 0x004fe200078e020d */
[----:B------:R-:W-:Y:S02]  /*9c20*/  I2FP.F32.U32 R6, R12 ;  /* 0x0000000c00067245 */ /* 0x000fe40000201000 */
[--C-:B------:R-:W-:Y:S02]  /*9c30*/  SHF.R.U64 R15, R4, UR6, R5.reuse ;  /* 0x00000006040f7c19 */ /* 0x100fe40008001205 */
[----:B------:R-:W-:Y:S01]  /*9c40*/  SHF.R.U32.HI R4, RZ, UR6, R5 ;  /* 0x00000006ff047c19 */ /* 0x000fe20008011605 */
[----:B------:R-:W-:Y:S01]  /*9c50*/  FMUL R6, R6, UR7 ;  /* 0x0000000706067c20 */ /* 0x000fe20008400000 */
[----:B------:R-:W-:-:S02]  /*9c60*/  ULDC UR6, c[0x0][0x8b0] ;  /* 0x00022c0000067ab9 */ /* 0x000fc40000000800 */
[--C-:B------:R-:W-:Y:S01]  /*9c70*/  SHF.R.U64 R20, R15, UR6, R4.reuse ;  /* 0x000000060f147c19 */ /* 0x100fe20008001204 */
[----:B------:R1:W2:Y:S01]  /*9c80*/  F2I.U32.TRUNC.NTZ R24, R6 ;  /* 0x0000000600187305 */ /* 0x0002a2000020f000 */
[----:B------:R-:W-:Y:S01]  /*9c90*/  SHF.R.U32.HI R5, RZ, UR6, R4 ;  /* 0x00000006ff057c19 */ /* 0x000fe20008011604 */
[----:B------:R-:W-:-:S03]  /*9ca0*/  ULDC UR6, c[0x0][0x900] ;  /* 0x0002400000067ab9 */ /* 0x000fc60000000800 */
[--C-:B------:R-:W-:Y:S02]  /*9cb0*/  SHF.R.U64 R19, R20, UR6, R5.reuse ;  /* 0x0000000614137c19 */ /* 0x100fe40008001205 */
[----:B------:R-:W-:-:S03]  /*9cc0*/  SHF.R.U32.HI R23, RZ, UR6, R5 ;  /* 0x00000006ff177c19 */ /* 0x000fc60008011605 */
[----:B------:R-:W-:Y:S01]  /*9cd0*/  IMAD.MOV.U32 R4, RZ, RZ, R19 ;  /* 0x000000ffff047224 */ /* 0x000fe200078e0013 */
[----:B------:R-:W-:Y:S01]  /*9ce0*/  MOV R5, R23 ;  /* 0x0000001700057202 */ /* 0x000fe20000000f00 */
[----:B-1----:R-:W-:Y:S06]  /*9cf0*/  @!P0 BRA `(.L_x_223) ;  /* 0x0000000000288947 */ /* 0x002fec0003800000 */
[----:B------:R-:W-:Y:S02]  /*9d00*/  ULDC UR6, c[0x0][0x8f4] ;  /* 0x00023d0000067ab9 */ /* 0x000fe40000000800 */
[----:B------:R-:W-:-:S05]  /*9d10*/  IADD3 R5, P0, R19, UR6, RZ ;  /* 0x0000000613057c10 */ /* 0x000fca000ff1e0ff */
[----:B------:R-:W-:-:S04]  /*9d20*/  IMAD.X R23, RZ, RZ, R23, P0 ;  /* 0x000000ffff177224 */ /* 0x000fc800000e0617 */
[----:B------:R-:W-:-:S04]  /*9d30*/  IMAD.WIDE.U32 R6, R23, UR8, RZ ;  /* 0x0000000817067c25 */ /* 0x000fc8000f8e00ff */
[----:B------:R-:W-:-:S04]  /*9d40*/  IMAD.WIDE.U32 R6, P0, R5, UR9, R6 ;  /* 0x0000000905067c25 */ /* 0x000fc8000f800006 */
[----:B------:R-:W-:Y:S01]  /*9d50*/  IMAD.WIDE.U32 R4, R5, UR8, RZ ;  /* 0x0000000805047c25 */ /* 0x000fe2000f8e00ff */
[----:B------:R-:W-:-:S04]  /*9d60*/  MOV R4, R7 ;  /* 0x0000000700047202 */ /* 0x000fc80000000f00 */
[----:B------:R-:W-:Y:S01]  /*9d70*/  IADD3 RZ, P1, R5, R6, RZ ;  /* 0x0000000605ff7210 */ /* 0x000fe20007f3e0ff */
[----:B------:R-:W-:-:S04]  /*9d80*/  IMAD.X R5, RZ, RZ, RZ, P0 ;  /* 0x000000ffff057224 */ /* 0x000fc800000e06ff */
[----:B------:R-:W-:-:S08]  /*9d90*/  IMAD.WIDE.U32.X R4, R23, UR9, R4, P1 ;  /* 0x0000000917047c25 */ /* 0x000fd000088e0404 */
.L_x_223:
[----:B------:R-:W-:Y:S01]  /*9da0*/  ISETP.NE.AND P0, PT, R2, 0x1, PT ;  /* 0x000000010200780c */ /* 0x000fe20003f05270 */
[----:B------:R-:W-:Y:S01]  /*9db0*/  ULDC UR6, c[0x0][0x8f0] ;  /* 0x00023c0000067ab9 */ /* 0x000fe20000000800 */
[----:B------:R-:W-:Y:S01]  /*9dc0*/  LOP3.LUT R20, R20, UR18, RZ, 0xc0, !PT ;  /* 0x0000001214147c12 */ /* 0x000fe2000f8ec0ff */
[----:B--2---:R-:W-:Y:S01]  /*9dd0*/  IMAD.MOV R24, RZ, RZ, -R24 ;  /* 0x000000ffff187224 */ /* 0x004fe200078e0a18 */
[----:B------:R-:W-:Y:S01]  /*9de0*/  SHF.R.U64 R5, R4, UR6, R5 ;  /* 0x0000000604057c19 */ /* 0x000fe20008001205 */
[----:B------:R-:W-:Y:S01]  /*9df0*/  ULDC UR6, c[0x0][0x8e0] ;  /* 0x0002380000067ab9 */ /* 0x000fe20000000800 */
[----:B------:R-:W-:Y:S01]  /*9e00*/  LOP3.LUT R6, R15, UR17, RZ, 0xc0, !PT ;  /* 0x000000110f067c12 */ /* 0x000fe2000f8ec0ff */
[----:B------:R-:W-:Y:S02]  /*9e10*/  ULDC UR7, c[0x0][0x8b8] ;  /* 0x00022e0000077ab9 */ /* 0x000fe40000000800 */
[----:B------:R-:W-:Y:S02]  /*9e20*/  IMAD.MOV R4, RZ, RZ, -R5 ;  /* 0x000000ffff047224 */ /* 0x000fe400078e0a05 */
[----:B------:R-:W-:-:S02]  /*9e30*/  IMAD R20, R5, UR19, R20 ;  /* 0x0000001305147c24 */ /* 0x000fc4000f8e0214 */
[----:B---3--:R-:W-:Y:S02]  /*9e40*/  @P0 IMAD R13, R21, R24, R12 ;  /* 0x00000018150d0224 */ /* 0x008fe400078e020c */
[----:B------:R-:W-:Y:S01]  /*9e50*/  IMAD R19, R4, UR6, R19 ;  /* 0x0000000604137c24 */ /* 0x000fe2000f8e0213 */
[----:B------:R-:W-:Y:S01]  /*9e60*/  ULDC UR6, c[0x0][0x8a8] ;  /* 0x00022a0000067ab9 */ /* 0x000fe20000000800 */
[----:B------:R-:W-:Y:S01]  /*9e70*/  IMAD R20, R20, UR7, R13 ;  /* 0x0000000714147c24 */ /* 0x000fe2000f8e020d */
[----:B------:R-:W-:Y:S01]  /*9e80*/  MOV R4, 0x1 ;  /* 0x0000000100047802 */ /* 0x000fe20000000f00 */
[----:B------:R-:W-:Y:S02]  /*9e90*/  IMAD R19, R19, UR6, R6 ;  /* 0x0000000613137c24 */ /* 0x000fe4000f8e0206 */
[----:B------:R-:W-:-:S03]  /*9ea0*/  IMAD.MOV.U32 R12, RZ, RZ, R14 ;  /* 0x000000ffff0c7224 */ /* 0x000fc600078e000e */
[----:B------:R-:W-:Y:S02]  /*9eb0*/  SEL R13, R19, R20, !P0 ;  /* 0x00000014130d7207 */ /* 0x000fe40004000000 */
[----:B------:R-:W-:-:S07]  /*9ec0*/  SEL R20, R20, R19, !P0 ;  /* 0x0000001314147207 */ /* 0x000fce0004000000 */
.L_x_221:
[----:B------:R-:W-:Y:S05]  /*9ed0*/  BSYNC B1 ;  /* 0x0000000000017941 */ /* 0x000fea0003800000 */
.L_x_220:
[----:B------:R-:W-:-:S13]  /*9ee0*/  LOP3.LUT P0, RZ, R4, 0xff, RZ, 0xc0, !PT ;  /* 0x000000ff04ff7812 */ /* 0x000fda000780c0ff */
[----:B------:R-:W-:Y:S05]  /*9ef0*/  @P0 BRA `(.L_x_224) ;  /* 0xfffffff400400947 */ /* 0x000fea000383ffff */
[----:B------:R-:W-:Y:S05]  /*9f00*/  BSYNC B0 ;  /* 0x0000000000007941 */ /* 0x000fea0003800000 */
.L_x_213:
[----:B------:R-:W-:-:S03]  /*9f10*/  UMOV UR6, 0xffffffff ;  /* 0xffffffff00067882 */ /* 0x000fc60000000000 */
[----:B------:R-:W-:Y:S05]  /*9f20*/  BRA.DIV UR6, `(.L_x_225) ;  /* 0x0000000a06cc7947 */ /* 0x000fea000b800000 */
[----:B------:R-:W-:-:S13]  /*9f30*/  ELECT P6, URZ, PT ;  /* 0x00000000003f782f */ /* 0x000fda00038c0000 */
.L_x_256:
[----:B------:R-:W-:Y:S05]  /*9f40*/  @!P6 BRA `(.L_x_14) ;  /* 0x0000000000a4e947 */ /* 0x000fea0003800000 */
[----:B------:R-:W-:-:S04]  /*9f50*/  LOP3.LUT R22, R22, 0x2, RZ, 0xfc, !PT ;  /* 0x0000000216167812 */ /* 0x000fc800078efcff */
[----:B------:R-:W-:-:S13]  /*9f60*/  ISETP.NE.AND P0, PT, R22, 0x3, PT ;  /* 0x000000031600780c */ /* 0x000fda0003f05270 */
[----:B------:R-:W-:Y:S05]  /*9f70*/  @!P0 BRA `(.L_x_226) ;  /* 0x0000000000048947 */ /* 0x000fea0003800000 */
[----:B-1----:R-:W-:Y:S01]  /*9f80*/  BPT.TRAP 0x1 ;  /* 0x000000040000795c */ /* 0x002fe20000300000 */
.L_x_226:
[----:B------:R-:W2:Y:S01]  /*9f90*/  S2R R3, SR_CgaCtaId ;  /* 0x0000000000037919 */ /* 0x000ea20000008800 */
[----:B------:R-:W-:Y:S02]  /*9fa0*/  MOV R0, 0x400 ;  /* 0x0000040000007802 */ /* 0x000fe40000000f00 */
[----:B------:R-:W-:Y:S02]  /*9fb0*/  SHF.L.U32 R2, R10, 0x1f, RZ ;  /* 0x0000001f0a027819 */ /* 0x000fe400000006ff */
[----:B--2---:R-:W-:-:S05]  /*9fc0*/  LEA R0, R3, R0, 0x18 ;  /* 0x0000000003007211 */ /* 0x004fca00078ec0ff */
[----:B------:R-:W-:-:S05]  /*9fd0*/  VIADD R0, R0, 0x20 ;  /* 0x0000002000007836 */ /* 0x000fca0000000000 */
[C---:B------:R-:W-:Y:S01]  /*9fe0*/  LEA R5, R9.reuse, R0, 0x3 ;  /* 0x0000000009057211 */ /* 0x040fe200078e18ff */
[----:B------:R-:W-:-:S03]  /*9ff0*/  VIADD R9, R9, 0x1 ;  /* 0x0000000109097836 */ /* 0x000fc60000000000 */
[----:B------:R-:W2:Y:S02]  /*a000*/  SYNCS.PHASECHK.TRANS64.TRYWAIT P0, [R5+URZ], R2 ;  /* 0x00000002050075a7 */ /* 0x000ea4000800017f */
[----:B------:R-:W-:-:S04]  /*a010*/  ISETP.NE.AND P1, PT, R9, 0x4, PT ;  /* 0x000000040900780c */ /* 0x000fc80003f25270 */
[----:B------:R-:W-:Y:S02]  /*a020*/  SEL R3, RZ, 0x1, P1 ;  /* 0x00000001ff037807 */ /* 0x000fe40000800000 */
[----:B------:R-:W-:Y:S02]  /*a030*/  SEL R9, R9, RZ, P1 ;  /* 0x000000ff09097207 */ /* 0x000fe40000800000 */
[----:B------:R-:W-:-:S03]  /*a040*/  LOP3.LUT R10, R10, R3, RZ, 0x3c, !PT ;  /* 0x000000030a0a7212 */ /* 0x000fc600078e3cff */
[----:B------:R-:W-:Y:S01]  /*a050*/  IMAD R7, R9, 0x8, R0 ;  /* 0x0000000809077824 */ /* 0x000fe200078e0200 */
[----:B------:R-:W-:Y:S01]  /*a060*/  SHF.L.U32 R4, R10, 0x1f, RZ ;  /* 0x0000001f0a047819 */ /* 0x000fe200000006ff */
[----:B--2---:R-:W-:Y:S06]  /*a070*/  @!P0 BRA `(.L_x_227) ;  /* 0x0000000800988947 */ /* 0x004fec0003800000 */
.L_x_257:
[----:B------:R-:W3:Y:S01]  /*a080*/  SYNCS.PHASECHK.TRANS64.TRYWAIT P0, [R7+URZ], R4 ;  /* 0x00000004070075a7 */ /* 0x000ee2000800017f */
[----:B--2---:R-:W-:-:S04]  /*a090*/  IADD3 R2, R9, 0x1, RZ ;  /* 0x0000000109027810 */ /* 0x004fc80007ffe0ff */
[----:B------:R-:W-:-:S04]  /*a0a0*/  ISETP.NE.AND P1, PT, R2, 0x4, PT ;  /* 0x000000040200780c */ /* 0x000fc80003f25270 */
[----:B------:R-:W-:Y:S02]  /*a0b0*/  SEL R3, RZ, 0x1, P1 ;  /* 0x00000001ff037807 */ /* 0x000fe40000800000 */
[----:B------:R-:W-:Y:S02]  /*a0c0*/  SEL R9, R2, RZ, P1 ;  /* 0x000000ff02097207 */ /* 0x000fe40000800000 */
[----:B------:R-:W-:-:S03]  /*a0d0*/  LOP3.LUT R11, R10, R3, RZ, 0x3c, !PT ;  /* 0x000000030a0b7212 */ /* 0x000fc600078e3cff */
[----:B------:R-:W-:Y:S01]  /*a0e0*/  IMAD R6, R9, 0x8, R0 ;  /* 0x0000000809067824 */ /* 0x000fe200078e0200 */
[----:B------:R-:W-:Y:S01]  /*a0f0*/  SHF.L.U32 R5, R11, 0x1f, RZ ;  /* 0x0000001f0b057819 */ /* 0x000fe200000006ff */
[----:B---3--:R-:W-:Y:S06]  /*a100*/  @!P0 BRA `(.L_x_228) ;  /* 0x0000000800888947 */ /* 0x008fec0003800000 */
.L_x_258:
[----:B------:R-:W3:Y:S01]  /*a110*/  SYNCS.PHASECHK.TRANS64.TRYWAIT P0, [R6+URZ], R5 ;  /* 0x00000005060075a7 */ /* 0x000ee2000800017f */
[----:B------:R-:W-:-:S05]  /*a120*/  VIADD R2, R9, 0x1 ;  /* 0x0000000109027836 */ /* 0x000fca0000000000 */
[----:B------:R-:W-:-:S04]  /*a130*/  ISETP.NE.AND P1, PT, R2, 0x4, PT ;  /* 0x000000040200780c */ /* 0x000fc80003f25270 */
[----:B--2---:R-:W-:Y:S02]  /*a140*/  SEL R4, RZ, 0x1, P1 ;  /* 0x00000001ff047807 */ /* 0x004fe40000800000 */
[----:B------:R-:W-:Y:S02]  /*a150*/  SEL R3, R2, RZ, P1 ;  /* 0x000000ff02037207 */ /* 0x000fe40000800000 */
[----:B------:R-:W-:Y:S01]  /*a160*/  LOP3.LUT R4, R11, R4, RZ, 0x3c, !PT ;  /* 0x000000040b047212 */ /* 0x000fe200078e3cff */
[----:B---3--:R-:W-:Y:S06]  /*a170*/  @!P0 BRA `(.L_x_229) ;  /* 0x0000000800808947 */ /* 0x008fec0003800000 */
.L_x_259:
[----:B------:R-:W-:Y:S02]  /*a180*/  LEA R3, R3, R0, 0x3 ;  /* 0x0000000003037211 */ /* 0x000fe400078e18ff */
[----:B------:R-:W-:-:S07]  /*a190*/  SHF.L.U32 R0, R4, 0x1f, RZ ;  /* 0x0000001f04007819 */ /* 0x000fce00000006ff */
.L_x_230:
[----:B---3--:R3:W4:Y:S02]  /*a1a0*/  SYNCS.PHASECHK.TRANS64.TRYWAIT P0, [R3+URZ], R0 ;  /* 0x00000000030075a7 */ /* 0x008724000800017f */
[----:B----4-:R-:W-:Y:S05]  /*a1b0*/  @!P0 NANOSLEEP.SYNCS 0x989680 ;  /* 0x009896800000895d */ /* 0x010fea0003900000 */
[----:B------:R-:W4:Y:S02]  /*a1c0*/  @!P0 SYNCS.PHASECHK.TRANS64 P0, [R3+URZ], R0 ;  /* 0x00000000030085a7 */ /* 0x000f24000800007f */
[----:B----4-:R-:W-:Y:S05]  /*a1d0*/  @!P0 BRA `(.L_x_230) ;  /* 0xfffffffc00f08947 */ /* 0x010fea000383ffff */
.L_x_14:
[----:B-1----:R-:W-:Y:S05]  /*a1e0*/  BSYNC B6 ;  /* 0x0000000000067941 */ /* 0x002fea0003800000 */
.L_x_12:
[----:B------:R-:W-:Y:S05]  /*a1f0*/  EXIT ;  /* 0x000000000000794d */ /* 0x000fea0003800000 */
.L_x_27:
[----:B----4-:R4:W1:Y:S02]  /*a200*/  SYNCS.PHASECHK.TRANS64.TRYWAIT P1, [R3+URZ], R0 ;  /* 0x00000000030075a7 */ /* 0x010864000802017f */
[----:B-1----:R-:W-:Y:S05]  /*a210*/  @!P1 NANOSLEEP.SYNCS 0x989680 ;  /* 0x009896800000995d */ /* 0x002fea0003900000 */
[----:B------:R-:W1:Y:S02]  /*a220*/  @!P1 SYNCS.PHASECHK.TRANS64 P1, [R3+URZ], R0 ;  /* 0x00000000030095a7 */ /* 0x000e64000802007f */
[----:B-1----:R-:W-:Y:S05]  /*a230*/  @!P1 BRA `(.L_x_27) ;  /* 0xfffffffc00f09947 */ /* 0x002fea000383ffff */
[----:B------:R-:W-:Y:S05]  /*a240*/  BRA `(.L_x_26) ;  /* 0xffffff7400f87947 */ /* 0x000fea000383ffff */
.L_x_32:
[----:B---3--:R-:W-:-:S04]  /*a250*/  IMAD.U32 R5, RZ, RZ, UR7 ;  /* 0x00000007ff057e24 */ /* 0x008fc8000f8e00ff */
[----:B------:R3:W4:Y:S03]  /*a260*/  SYNCS.PHASECHK.TRANS64.TRYWAIT P1, [R5+URZ], R4 ;  /* 0x00000004050075a7 */ /* 0x000726000802017f */
[----:B----4-:R-:W-:Y:S05]  /*a270*/  @!P1 NANOSLEEP.SYNCS 0x989680 ;  /* 0x009896800000995d */ /* 0x010fea0003900000 */
[----:B------:R-:W4:Y:S02]  /*a280*/  @!P1 SYNCS.PHASECHK.TRANS64 P1, [R5+URZ], R4 ;  /* 0x00000004050095a7 */ /* 0x000f24000802007f */
[----:B----4-:R-:W-:Y:S05]  /*a290*/  @!P1 BRA `(.L_x_32) ;  /* 0xfffffffc00ec9947 */ /* 0x010fea000383ffff */
[----:B------:R-:W-:Y:S05]  /*a2a0*/  BRA `(.L_x_31) ;  /* 0xffffff7c001c7947 */ /* 0x000fea000383ffff */
.L_x_54:
[----:B-1----:R-:W-:-:S04]  /*a2b0*/  IMAD.U32 R5, RZ, RZ, UR52 ;  /* 0x00000034ff057e24 */ /* 0x002fc8000f8e00ff */
[----:B------:R1:W2:Y:S03]  /*a2c0*/  SYNCS.PHASECHK.TRANS64.TRYWAIT P1, [R5+URZ+0x40], R4 ;  /* 0x00004004050075a7 */ /* 0x0002a6000802017f */
[----:B--2---:R-:W-:Y:S05]  /*a2d0*/  @!P1 NANOSLEEP.SYNCS 0x989680 ;  /* 0x009896800000995d */ /* 0x004fea0003900000 */
[----:B------:R-:W2:Y:S02]  /*a2e0*/  @!P1 SYNCS.PHASECHK.TRANS64 P1, [R5+URZ+0x40], R4 ;  /* 0x00004004050095a7 */ /* 0x000ea4000802007f */
[----:B--2---:R-:W-:Y:S05]  /*a2f0*/  @!P1 BRA `(.L_x_54) ;  /* 0xfffffffc00ec9947 */ /* 0x004fea000383ffff */
[----:B------:R-:W-:Y:S05]  /*a300*/  BRA `(.L_x_231) ;  /* 0xffffff8c00707947 */ /* 0x000fea000383ffff */
.L_x_65:
[----:B-1----:R1:W2:Y:S02]  /*a310*/  SYNCS.PHASECHK.TRANS64.TRYWAIT P2, [R14+URZ+0x40], R15 ;  /* 0x0000400f0e0075a7 */ /* 0x0022a4000804017f */
[----:B--2---:R-:W-:Y:S05]  /*a320*/  @!P2 NANOSLEEP.SYNCS 0x989680 ;  /* 0x009896800000a95d */ /* 0x004fea0003900000 */
[----:B------:R-:W2:Y:S02]  /*a330*/  @!P2 SYNCS.PHASECHK.TRANS64 P2, [R14+URZ+0x40], R15 ;  /* 0x0000400f0e00a5a7 */ /* 0x000ea4000804007f */
[----:B--2---:R-:W-:Y:S05]  /*a340*/  @!P2 BRA `(.L_x_65) ;  /* 0xfffffffc00f0a947 */ /* 0x004fea000383ffff */
[----:B------:R-:W-:Y:S05]  /*a350*/  BRA `(.L_x_232) ;  /* 0xffffff9400987947 */ /* 0x000fea000383ffff */
.L_x_75:
[----:B-1----:R1:W2:Y:S02]  /*a360*/  SYNCS.PHASECHK.TRANS64.TRYWAIT P2, [R12+URZ+0x40], R13 ;  /* 0x0000400d0c0075a7 */ /* 0x0022a4000804017f */
[----:B--2---:R-:W-:Y:S05]  /*a370*/  @!P2 NANOSLEEP.SYNCS 0x989680 ;  /* 0x009896800000a95d */ /* 0x004fea0003900000 */
[----:B------:R-:W2:Y:S02]  /*a380*/  @!P2 SYNCS.PHASECHK.TRANS64 P2, [R12+URZ+0x40], R13 ;  /* 0x0000400d0c00a5a7 */ /* 0x000ea4000804007f */
[----:B--2---:R-:W-:Y:S05]  /*a390*/  @!P2 BRA `(.L_x_75) ;  /* 0xfffffffc00f0a947 */ /* 0x004fea000383ffff */
[----:B------:R-:W-:Y:S05]  /*a3a0*/  BRA `(.L_x_233) ;  /* 0xffffff9c00487947 */ /* 0x000fea000383ffff */
.L_x_85:
[----:B-1----:R1:W2:Y:S02]  /*a3b0*/  SYNCS.PHASECHK.TRANS64.TRYWAIT P2, [R13+URZ+0x40], R12 ;  /* 0x0000400c0d0075a7 */ /* 0x0022a4000804017f */
[----:B--2---:R-:W-:Y:S05]  /*a3c0*/  @!P2 NANOSLEEP.SYNCS 0x989680 ;  /* 0x009896800000a95d */ /* 0x004fea0003900000 */
[----:B------:R-:W2:Y:S02]  /*a3d0*/  @!P2 SYNCS.PHASECHK.TRANS64 P2, [R13+URZ+0x40], R12 ;  /* 0x0000400c0d00a5a7 */ /* 0x000ea4000804007f */
[----:B--2---:R-:W-:Y:S05]  /*a3e0*/  @!P2 BRA `(.L_x_85) ;  /* 0xfffffffc00f0a947 */ /* 0x004fea000383ffff */
[----:B------:R-:W-:Y:S05]  /*a3f0*/  BRA `(.L_x_234) ;  /* 0xffffffa400007947 */ /* 0x000fea000383ffff */
.L_x_95:
[----:B-1----:R1:W2:Y:S02]  /*a400*/  SYNCS.PHASECHK.TRANS64.TRYWAIT P2, [R12+URZ+0x40], R13 ;  /* 0x0000400d0c0075a7 */ /* 0x0022a4000804017f */
[----:B--2---:R-:W-:Y:S05]  /*a410*/  @!P2 NANOSLEEP.SYNCS 0x989680 ;  /* 0x009896800000a95d */ /* 0x004fea0003900000 */
[----:B------:R-:W2:Y:S02]  /*a420*/  @!P2 SYNCS.PHASECHK.TRANS64 P2, [R12+URZ+0x40], R13 ;  /* 0x0000400d0c00a5a7 */ /* 0x000ea4000804007f */
[----:B--2---:R-:W-:Y:S05]  /*a430*/  @!P2 BRA `(.L_x_95) ;  /* 0xfffffffc00f0a947 */ /* 0x004fea000383ffff */
[----:B------:R-:W-:Y:S05]  /*a440*/  BRA `(.L_x_235) ;  /* 0xffffffa800bc7947 */ /* 0x000fea000383ffff */
.L_x_105:
[----:B-1----:R1:W2:Y:S02]  /*a450*/  SYNCS.PHASECHK.TRANS64.TRYWAIT P2, [R12+URZ+0x40], R13 ;  /* 0x0000400d0c0075a7 */ /* 0x0022a4000804017f */
[----:B--2---:R-:W-:Y:S05]  /*a460*/  @!P2 NANOSLEEP.SYNCS 0x989680 ;  /* 0x009896800000a95d */ /* 0x004fea0003900000 */
[----:B------:R-:W2:Y:S02]  /*a470*/  @!P2 SYNCS.PHASECHK.TRANS64 P2, [R12+URZ+0x40], R13 ;  /* 0x0000400d0c00a5a7 */ /* 0x000ea4000804007f */
[----:B--2---:R-:W-:Y:S05]  /*a480*/  @!P2 BRA `(.L_x_105) ;  /* 0xfffffffc00f0a947 */ /* 0x004fea000383ffff */
[----:B------:R-:W-:Y:S05]  /*a490*/  BRA `(.L_x_236) ;  /* 0xffffffb000707947 */ /* 0x000fea000383ffff */
.L_x_115:
[----:B-1----:R1:W2:Y:S02]  /*a4a0*/  SYNCS.PHASECHK.TRANS64.TRYWAIT P2, [R12+URZ+0x40], R13 ;  /* 0x0000400d0c0075a7 */ /* 0x0022a4000804017f */
[----:B--2---:R-:W-:Y:S05]  /*a4b0*/  @!P2 NANOSLEEP.SYNCS 0x989680 ;  /* 0x009896800000a95d */ /* 0x004fea0003900000 */
[----:B------:R-:W2:Y:S02]  /*a4c0*/  @!P2 SYNCS.PHASECHK.TRANS64 P2, [R12+URZ+0x40], R13 ;  /* 0x0000400d0c00a5a7 */ /* 0x000ea4000804007f */
[----:B--2---:R-:W-:Y:S05]  /*a4d0*/  @!P2 BRA `(.L_x_115) ;  /* 0xfffffffc00f0a947 */ /* 0x004fea000383ffff */
[----:B------:R-:W-:Y:S05]  /*a4e0*/  BRA `(.L_x_237) ;  /* 0xffffffb800247947 */ /* 0x000fea000383ffff */
.L_x_125:
[----:B--2---:R2:W3:Y:S02]  /*a4f0*/  SYNCS.PHASECHK.TRANS64.TRYWAIT P2, [R14+URZ+0x40], R29 ;  /* 0x0000401d0e0075a7 */ /* 0x0044e4000804017f */
[----:B---3--:R-:W-:Y:S05]  /*a500*/  @!P2 NANOSLEEP.SYNCS 0x989680 ;  /* 0x009896800000a95d */ /* 0x008fea0003900000 */
[----:B------:R-:W3:Y:S02]  /*a510*/  @!P2 SYNCS.PHASECHK.TRANS64 P2, [R14+URZ+0x40], R29 ;  /* 0x0000401d0e00a5a7 */ /* 0x000ee4000804007f */
[----:B---3--:R-:W-:Y:S05]  /*a520*/  @!P2 BRA `(.L_x_125) ;  /* 0xfffffffc00f0a947 */ /* 0x008fea000383ffff */
[----:B------:R-:W-:Y:S05]  /*a530*/  BRA `(.L_x_238) ;  /* 0xffffffbc00d87947 */ /* 0x000fea000383ffff */
.L_x_145:
[----:B-1----:R-:W-:-:S04]  /*a540*/  MOV R3, UR4 ;  /* 0x0000000400037c02 */ /* 0x002fc80008000f00 */
[----:B------:R1:W2:Y:S03]  /*a550*/  SYNCS.PHASECHK.TRANS64.TRYWAIT P0, [R3+URZ+0x88], R0 ;  /* 0x00008800030075a7 */ /* 0x0002a6000800017f */
[----:B--2---:R-:W-:Y:S05]  /*a560*/  @!P0 NANOSLEEP.SYNCS 0x989680 ;  /* 0x009896800000895d */ /* 0x004fea0003900000 */
[----:B------:R-:W2:Y:S02]  /*a570*/  @!P0 SYNCS.PHASECHK.TRANS64 P0, [R3+URZ+0x88], R0 ;  /* 0x00008800030085a7 */ /* 0x000ea4000800007f */
[----:B--2---:R-:W-:Y:S05]  /*a580*/  @!P0 BRA `(.L_x_145) ;  /* 0xfffffffc00ec8947 */ /* 0x004fea000383ffff */
[----:B------:R-:W-:Y:S05]  /*a590*/  BRA `(.L_x_144) ;  /* 0xffffffd400347947 */ /* 0x000fea000383ffff */
.L_x_154:
[----:B-1----:R-:W-:-:S04]  /*a5a0*/  IMAD.U32 R5, RZ, RZ, UR13 ;  /* 0x0000000dff057e24 */ /* 0x002fc8000f8e00ff */
[----:B------:R1:W2:Y:S03]  /*a5b0*/  SYNCS.PHASECHK.TRANS64.TRYWAIT P1, [R5+URZ+0x60], R4 ;  /* 0x00006004050075a7 */ /* 0x0002a6000802017f */
[----:B--2---:R-:W-:Y:S05]  /*a5c0*/  @!P1 NANOSLEEP.SYNCS 0x989680 ;  /* 0x009896800000995d */ /* 0x004fea0003900000 */
[----:B------:R-:W2:Y:S02]  /*a5d0*/  @!P1 SYNCS.PHASECHK.TRANS64 P1, [R5+URZ+0x60], R4 ;  /* 0x00006004050095a7 */ /* 0x000ea4000802007f */
[----:B--2---:R-:W-:Y:S05]  /*a5e0*/  @!P1 BRA `(.L_x_154) ;  /* 0xfffffffc00ec9947 */ /* 0x004fea000383ffff */
[----:B------:R-:W-:Y:S05]  /*a5f0*/  BRA `(.L_x_239) ;  /* 0xffffffd8001c7947 */ /* 0x000fea000383ffff */
.L_x_160:
[----:B-12---:R-:W-:-:S04]  /*a600*/  IMAD.U32 R5, RZ, RZ, UR13 ;  /* 0x0000000dff057e24 */ /* 0x006fc8000f8e00ff */
[----:B------:R1:W2:Y:S03]  /*a610*/  SYNCS.PHASECHK.TRANS64.TRYWAIT P1, [R5+URZ+0x68], R4 ;  /* 0x00006804050075a7 */ /* 0x0002a6000802017f */
[----:B--2---:R-:W-:Y:S05]  /*a620*/  @!P1 NANOSLEEP.SYNCS 0x989680 ;  /* 0x009896800000995d */ /* 0x004fea0003900000 */
[----:B------:R-:W2:Y:S02]  /*a630*/  @!P1 SYNCS.PHASECHK.TRANS64 P1, [R5+URZ+0x68], R4 ;  /* 0x00006804050095a7 */ /* 0x000ea4000802007f */
[----:B--2---:R-:W-:Y:S05]  /*a640*/  @!P1 BRA `(.L_x_160) ;  /* 0xfffffffc00ec9947 */ /* 0x004fea000383ffff */
[----:B------:R-:W-:Y:S05]  /*a650*/  BRA `(.L_x_240) ;  /* 0xffffffd800647947 */ /* 0x000fea000383ffff */
.L_x_166:
[----:B-123--:R-:W-:-:S04]  /*a660*/  MOV R5, UR13 ;  /* 0x0000000d00057c02 */ /* 0x00efc80008000f00 */
[----:B------:R1:W2:Y:S03]  /*a670*/  SYNCS.PHASECHK.TRANS64.TRYWAIT P1, [R5+URZ+0x70], R4 ;  /* 0x00007004050075a7 */ /* 0x0002a6000802017f */
[----:B--2---:R-:W-:Y:S05]  /*a680*/  @!P1 NANOSLEEP.SYNCS 0x989680 ;  /* 0x009896800000995d */ /* 0x004fea0003900000 */
[----:B------:R-:W2:Y:S02]  /*a690*/  @!P1 SYNCS.PHASECHK.TRANS64 P1, [R5+URZ+0x70], R4 ;  /* 0x00007004050095a7 */ /* 0x000ea4000802007f */
[----:B--2---:R-:W-:Y:S05]  /*a6a0*/  @!P1 BRA `(.L_x_166) ;  /* 0xfffffffc00ec9947 */ /* 0x004fea000383ffff */
[----:B------:R-:W-:Y:S05]  /*a6b0*/  BRA `(.L_x_241) ;  /* 0xffffffd800b87947 */ /* 0x000fea000383ffff */
.L_x_172:
[----:B-1234-:R-:W-:-:S04]  /*a6c0*/  IMAD.U32 R5, RZ, RZ, UR13 ;  /* 0x0000000dff057e24 */ /* 0x01efc8000f8e00ff */
[----:B------:R1:W2:Y:S03]  /*a6d0*/  SYNCS.PHASECHK.TRANS64.TRYWAIT P1, [R5+URZ+0x78], R4 ;  /* 0x00007804050075a7 */ /* 0x0002a6000802017f */
[----:B--2---:R-:W-:Y:S05]  /*a6e0*/  @!P1 NANOSLEEP.SYNCS 0x989680 ;  /* 0x009896800000995d */ /* 0x004fea0003900000 */
[----:B------:R-:W2:Y:S02]  /*a6f0*/  @!P1 SYNCS.PHASECHK.TRANS64 P1, [R5+URZ+0x78], R4 ;  /* 0x00007804050095a7 */ /* 0x000ea4000802007f */
[----:B--2---:R-:W-:Y:S05]  /*a700*/  @!P1 BRA `(.L_x_172) ;  /* 0xfffffffc00ec9947 */ /* 0x004fea000383ffff */
[----:B------:R-:W-:Y:S05]  /*a710*/  BRA `(.L_x_242) ;  /* 0xffffffdc00047947 */ /* 0x000fea000383ffff */
.L_x_178:
[----:B-1234-:R-:W-:-:S04]  /*a720*/  IMAD.U32 R5, RZ, RZ, UR13 ;  /* 0x0000000dff057e24 */ /* 0x01efc8000f8e00ff */
[----:B------:R1:W2:Y:S03]  /*a730*/  SYNCS.PHASECHK.TRANS64.TRYWAIT P1, [R5+URZ+0x60], R4 ;  /* 0x00006004050075a7 */ /* 0x0002a6000802017f */
[----:B--2---:R-:W-:Y:S05]  /*a740*/  @!P1 NANOSLEEP.SYNCS 0x989680 ;  /* 0x009896800000995d */ /* 0x004fea0003900000 */
[----:B------:R-:W2:Y:S02]  /*a750*/  @!P1 SYNCS.PHASECHK.TRANS64 P1, [R5+URZ+0x60], R4 ;  /* 0x00006004050095a7 */ /* 0x000ea4000802007f */
[----:B--2---:R-:W-:Y:S05]  /*a760*/  @!P1 BRA `(.L_x_178) ;  /* 0xfffffffc00ec9947 */ /* 0x004fea000383ffff */
[----:B------:R-:W-:Y:S05]  /*a770*/  BRA `(.L_x_243) ;  /* 0xffffffdc00587947 */ /* 0x000fea000383ffff */
.L_x_184:
[----:B-1234-:R-:W-:-:S04]  /*a780*/  MOV R5, UR13 ;  /* 0x0000000d00057c02 */ /* 0x01efc80008000f00 */
[----:B------:R1:W2:Y:S03]  /*a790*/  SYNCS.PHASECHK.TRANS64.TRYWAIT P1, [R5+URZ+0x68], R4 ;  /* 0x00006804050075a7 */ /* 0x0002a6000802017f */
[----:B--2---:R-:W-:Y:S05]  /*a7a0*/  @!P1 NANOSLEEP.SYNCS 0x989680 ;  /* 0x009896800000995d */ /* 0x004fea0003900000 */
[----:B------:R-:W2:Y:S02]  /*a7b0*/  @!P1 SYNCS.PHASECHK.TRANS64 P1, [R5+URZ+0x68], R4 ;  /* 0x00006804050095a7 */ /* 0x000ea4000802007f */
[----:B--2---:R-:W-:Y:S05]  /*a7c0*/  @!P1 BRA `(.L_x_184) ;  /* 0xfffffffc00ec9947 */ /* 0x004fea000383ffff */
[----:B------:R-:W-:Y:S05]  /*a7d0*/  BRA `(.L_x_244) ;  /* 0xffffffdc00987947 */ /* 0x000fea000383ffff */
.L_x_190:
[----:B-1234-:R-:W-:-:S04]  /*a7e0*/  IMAD.U32 R5, RZ, RZ, UR13 ;  /* 0x0000000dff057e24 */ /* 0x01efc8000f8e00ff */
[----:B------:R1:W2:Y:S03]  /*a7f0*/  SYNCS.PHASECHK.TRANS64.TRYWAIT P1, [R5+URZ+0x70], R4 ;  /* 0x00007004050075a7 */ /* 0x0002a6000802017f */
[----:B--2---:R-:W-:Y:S05]  /*a800*/  @!P1 NANOSLEEP.SYNCS 0x989680 ;  /* 0x009896800000995d */ /* 0x004fea0003900000 */
[----:B------:R-:W2:Y:S02]  /*a810*/  @!P1 SYNCS.PHASECHK.TRANS64 P1, [R5+URZ+0x70], R4 ;  /* 0x00007004050095a7 */ /* 0x000ea4000802007f */
[----:B--2---:R-:W-:Y:S05]  /*a820*/  @!P1 BRA `(.L_x_190) ;  /* 0xfffffffc00ec9947 */ /* 0x004fea000383ffff */
[----:B------:R-:W-:Y:S05]  /*a830*/  BRA `(.L_x_245) ;  /* 0xffffffdc00e07947 */ /* 0x000fea000383ffff */
.L_x_196:
[----:B-1234-:R-:W-:-:S04]  /*a840*/  IMAD.U32 R5, RZ, RZ, UR13 ;  /* 0x0000000dff057e24 */ /* 0x01efc8000f8e00ff */
[----:B------:R1:W2:Y:S03]  /*a850*/  SYNCS.PHASECHK.TRANS64.TRYWAIT P1, [R5+URZ+0x78], R4 ;  /* 0x00007804050075a7 */ /* 0x0002a6000802017f */
[----:B--2---:R-:W-:Y:S05]  /*a860*/  @!P1 NANOSLEEP.SYNCS 0x989680 ;  /* 0x009896800000995d */ /* 0x004fea0003900000 */
[----:B------:R-:W2:Y:S02]  /*a870*/  @!P1 SYNCS.PHASECHK.TRANS64 P1, [R5+URZ+0x78], R4 ;  /* 0x00007804050095a7 */ /* 0x000ea4000802007f */
[----:B--2---:R-:W-:Y:S05]  /*a880*/  @!P1 BRA `(.L_x_196) ;  /* 0xfffffffc00ec9947 */ /* 0x004fea000383ffff */
[----:B------:R-:W-:Y:S05]  /*a890*/  BRA `(.L_x_246) ;  /* 0xffffffe0001c7947 */ /* 0x000fea000383ffff */
.L_x_206:
[----:B------:R1:W1:Y:S02]  /*a8a0*/  SYNCS.PHASECHK.TRANS64.TRYWAIT P0, [R0+URZ+0x60], R3 ;  /* 0x00006003000075a7 */ /* 0x000264000800017f */
[----:B-1----:R-:W-:Y:S05]  /*a8b0*/  @!P0 NANOSLEEP.SYNCS 0x989680 ;  /* 0x009896800000895d */ /* 0x002fea0003900000 */
[----:B------:R-:W1:Y:S02]  /*a8c0*/  @!P0 SYNCS.PHASECHK.TRANS64 P0, [R0+URZ+0x60], R3 ;  /* 0x00006003000085a7 */ /* 0x000e64000800007f */
[----:B-1----:R-:W-:Y:S05]  /*a8d0*/  @!P0 BRA `(.L_x_206) ;  /* 0xfffffffc00f08947 */ /* 0x002fea000383ffff */
[----:B------:R-:W-:Y:S05]  /*a8e0*/  BRA `(.L_x_247) ;  /* 0xffffffe8000c7947 */ /* 0x000fea000383ffff */
.L_x_208:
[----:B------:R1:W1:Y:S02]  /*a8f0*/  SYNCS.PHASECHK.TRANS64.TRYWAIT P0, [R0+URZ+0x68], R3 ;  /* 0x00006803000075a7 */ /* 0x000264000800017f */
[----:B-1----:R-:W-:Y:S05]  /*a900*/  @!P0 NANOSLEEP.SYNCS 0x989680 ;  /* 0x009896800000895d */ /* 0x002fea0003900000 */
[----:B------:R-:W1:Y:S02]  /*a910*/  @!P0 SYNCS.PHASECHK.TRANS64 P0, [R0+URZ+0x68], R3 ;  /* 0x00006803000085a7 */ /* 0x000e64000800007f */
[----:B-1----:R-:W-:Y:S05]  /*a920*/  @!P0 BRA `(.L_x_208) ;  /* 0xfffffffc00f08947 */ /* 0x002fea000383ffff */
[----:B------:R-:W-:Y:S05]  /*a930*/  BRA `(.L_x_248) ;  /* 0xffffffe800087947 */ /* 0x000fea000383ffff */
.L_x_210:
[----:B------:R1:W1:Y:S02]  /*a940*/  SYNCS.PHASECHK.TRANS64.TRYWAIT P0, [R0+URZ+0x70], R3 ;  /* 0x00007003000075a7 */ /* 0x000264000800017f */
[----:B-1----:R-:W-:Y:S05]  /*a950*/  @!P0 NANOSLEEP.SYNCS 0x989680 ;  /* 0x009896800000895d */ /* 0x002fea0003900000 */
[----:B------:R-:W1:Y:S02]  /*a960*/  @!P0 SYNCS.PHASECHK.TRANS64 P0, [R0+URZ+0x70], R3 ;  /* 0x00007003000085a7 */ /* 0x000e64000800007f */
[----:B-1----:R-:W-:Y:S05]  /*a970*/  @!P0 BRA `(.L_x_210) ;  /* 0xfffffffc00f08947 */ /* 0x002fea000383ffff */
[----:B------:R-:W-:Y:S05]  /*a980*/  BRA `(.L_x_249) ;  /* 0xffffffe800047947 */ /* 0x000fea000383ffff */
.L_x_214:
[----:B------:R-:W-:Y:S01]  /*a990*/  BSSY B1, `(.L_x_250) ;  /* 0x0000006000017945 */ /* 0x000fe20003800000 */
[----:B------:R-:W-:-:S07]  /*a9a0*/  MOV R15, 0xffffffff ;  /* 0xffffffff000f7802 */ /* 0x000fce0000000f00 */
[----:B------:R-:W-:Y:S05]  /*a9b0*/  WARPSYNC.COLLECTIVE R15, `(.L_x_251) ;  /* 0x000000000f0c7348 */ /* 0x000fea0003c00000 */
[----:B------:R-:W-:Y:S02]  /*a9c0*/  ELECT P6, UR62, PT ;  /* 0x00000000003e782f */ /* 0x000fe400038c0000 */
[----:B------:R-:W-:Y:S01]  /*a9d0*/  MOV R14, UR62 ;  /* 0x0000003e000e7c02 */ /* 0x000fe20008000f00 */
[----:B------:R-:W-:Y:S10]  /*a9e0*/  ENDCOLLECTIVE ;  /* 0x000000000000791b */ /* 0x000ff40003800000 */
.L_x_251:
[----:B------:R-:W-:Y:S05]  /*a9f0*/  BSYNC B1 ;  /* 0x0000000000017941 */ /* 0x000fea0003800000 */
.L_x_250:
[----:B------:R-:W-:Y:S05]  /*aa00*/  BRA `(.L_x_252) ;  /* 0xffffffe800887947 */ /* 0x000fea000383ffff */
.L_x_217:
[----:B-1----:R1:W2:Y:S02]  /*aa10*/  SYNCS.PHASECHK.TRANS64.TRYWAIT P0, [R14+URZ+0x20], R7 ;  /* 0x000020070e0075a7 */ /* 0x0022a4000800017f */
[----:B--2---:R-:W-:Y:S05]  /*aa20*/  @!P0 NANOSLEEP.SYNCS 0x989680 ;  /* 0x009896800000895d */ /* 0x004fea0003900000 */
[----:B------:R-:W2:Y:S02]  /*aa30*/  @!P0 SYNCS.PHASECHK.TRANS64 P0, [R14+URZ+0x20], R7 ;  /* 0x000020070e0085a7 */ /* 0x000ea4000800007f */
[----:B--2---:R-:W-:Y:S05]  /*aa40*/  @!P0 BRA `(.L_x_217) ;  /* 0xfffffffc00f08947 */ /* 0x004fea000383ffff */
[----:B------:R-:W-:Y:S05]  /*aa50*/  BRA `(.L_x_253) ;  /* 0xffffffe800c07947 */ /* 0x000fea000383ffff */
.L_x_225:
[----:B------:R-:W-:Y:S01]  /*aa60*/  BSSY B0, `(.L_x_254) ;  /* 0x0000006000007945 */ /* 0x000fe20003800000 */
[----:B------:R-:W-:-:S07]  /*aa70*/  IMAD.MOV.U32 R15, RZ, RZ, -0x1 ;  /* 0xffffffffff0f7424 */ /* 0x000fce00078e00ff */
[----:B-1----:R-:W-:Y:S05]  /*aa80*/  WARPSYNC.COLLECTIVE R15, `(.L_x_255) ;  /* 0x000000000f0c7348 */ /* 0x002fea0003c00000 */
[----:B------:R-:W-:Y:S02]  /*aa90*/  ELECT P6, UR62, PT ;  /* 0x00000000003e782f */ /* 0x000fe400038c0000 */
[----:B------:R-:W-:Y:S01]  /*aaa0*/  MOV R14, UR62 ;  /* 0x0000003e000e7c02 */ /* 0x000fe20008000f00 */
[----:B-1----:R-:W-:Y:S10]  /*aab0*/  ENDCOLLECTIVE ;  /* 0x000000000000791b */ /* 0x002ff40003800000 */
.L_x_255:
[----:B------:R-:W-:Y:S05]  /*aac0*/  BSYNC B0 ;  /* 0x0000000000007941 */ /* 0x000fea0003800000 */
.L_x_254:
[----:B------:R-:W-:Y:S05]  /*aad0*/  BRA `(.L_x_256) ;  /* 0xfffffff400187947 */ /* 0x000fea000383ffff */
.L_x_227:
[----:B--2---:R2:W3:Y:S02]  /*aae0*/  SYNCS.PHASECHK.TRANS64.TRYWAIT P0, [R5+URZ], R2 ;  /* 0x00000002050075a7 */ /* 0x0044e4000800017f */
[----:B---3--:R-:W-:Y:S05]  /*aaf0*/  @!P0 NANOSLEEP.SYNCS 0x989680 ;  /* 0x009896800000895d */ /* 0x008fea0003900000 */
[----:B------:R-:W3:Y:S02]  /*ab00*/  @!P0 SYNCS.PHASECHK.TRANS64 P0, [R5+URZ], R2 ;  /* 0x00000002050085a7 */ /* 0x000ee4000800007f */
[----:B---3--:R-:W-:Y:S05]  /*ab10*/  @!P0 BRA `(.L_x_227) ;  /* 0xfffffffc00f08947 */ /* 0x008fea000383ffff */
[----:B------:R-:W-:Y:S05]  /*ab20*/  BRA `(.L_x_257) ;  /* 0xfffffff400547947 */ /* 0x000fea000383ffff */
.L_x_228:
[----:B--2---:R2:W3:Y:S02]  /*ab30*/  SYNCS.PHASECHK.TRANS64.TRYWAIT P0, [R7+URZ], R4 ;  /* 0x00000004070075a7 */ /* 0x0044e4000800017f */
[----:B---3--:R-:W-:Y:S05]  /*ab40*/  @!P0 NANOSLEEP.SYNCS 0x989680 ;  /* 0x009896800000895d */ /* 0x008fea0003900000 */
[----:B------:R-:W3:Y:S02]  /*ab50*/  @!P0 SYNCS.PHASECHK.TRANS64 P0, [R7+URZ], R4 ;  /* 0x00000004070085a7 */ /* 0x000ee4000800007f */
[----:B---3--:R-:W-:Y:S05]  /*ab60*/  @!P0 BRA `(.L_x_228) ;  /* 0xfffffffc00f08947 */ /* 0x008fea000383ffff */
[----:B------:R-:W-:Y:S05]  /*ab70*/  BRA `(.L_x_258) ;  /* 0xfffffff400647947 */ /* 0x000fea000383ffff */
.L_x_229:
[----:B--2---:R2:W3:Y:S02]  /*ab80*/  SYNCS.PHASECHK.TRANS64.TRYWAIT P0, [R6+URZ], R5 ;  /* 0x00000005060075a7 */ /* 0x0044e4000800017f */
[----:B---3--:R-:W-:Y:S05]  /*ab90*/  @!P0 NANOSLEEP.SYNCS 0x989680 ;  /* 0x009896800000895d */ /* 0x008fea0003900000 */
[----:B------:R-:W3:Y:S02]  /*aba0*/  @!P0 SYNCS.PHASECHK.TRANS64 P0, [R6+URZ], R5 ;  /* 0x00000005060085a7 */ /* 0x000ee4000800007f */
[----:B---3--:R-:W-:Y:S05]  /*abb0*/  @!P0 BRA `(.L_x_229) ;  /* 0xfffffffc00f08947 */ /* 0x008fea000383ffff */
[----:B------:R-:W-:Y:S05]  /*abc0*/  BRA `(.L_x_259) ;  /* 0xfffffff4006c7947 */ /* 0x000fea000383ffff */
.L_x_260:
[----:B------:R-:W-:-:S00]  /*abd0*/  BRA `(.L_x_260) ;  /* 0xfffffffc00fc7947 */ /* 0x000fc0000383ffff */
[----:B------:R-:W-:-:S00]  /*abe0*/  NOP ;  /* 0x0000000000007918 */ /* 0x000fc00000000000 */
        /* <DEDUP_REMOVED lines=9> */
.L_x_261:


//--------------------- .nv.global.init           --------------------------
	.section	.nv.global.init,"aw",@progbits
.nv.global.init:
	.type		$str$22,@object
	.size		$str$22,($str$26 - $str$22)
$str$22:
        /*0000*/ 	.byte	0x6b, 0x5f, 0x74, 0x69, 0x6c, 0x65, 0x5f, 0x63, 0x6f, 0x75, 0x6e, 0x74, 0x20, 0x3e, 0x3d, 0x20
        /*0010*/ 	.byte	0x31, 0x00
	.type		$str$26,@object
	.size		$str$26,($str$27 - $str$26)
$str$26:
        /*0012*/ 	.byte	0x28, 0x61, 0x64, 0x64, 0x72, 0x65, 0x73, 0x73, 0x20, 0x26, 0x20, 0x6d, 0x61, 0x73, 0x6b, 0x29
        /*0022*/ 	.byte	0x20, 0x3d, 0x3d, 0x20, 0x30, 0x00
	.type		$str$27,@object
	.size		$str$27,($str$23 - $str$27)
$str$27:
        /*0028*/ 	.byte	0x2f, 0x74, 0x6d, 0x70, 0x2f, 0x63, 0x75, 0x74, 0x6c, 0x61, 0x73, 0x73, 0x5f, 0x73, 0x77, 0x65
        /*0038*/ 	.byte	0x65, 0x70, 0x5f, 0x73, 0x72, 0x63, 0x2f, 0x69, 0x6e, 0x63, 0x6c, 0x75, 0x64, 0x65, 0x2f, 0x63
        /*0048*/ 	.byte	0x75, 0x74, 0x65, 0x2f, 0x70, 0x6f, 0x69, 0x6e, 0x74, 0x65, 0x72, 0x5f, 0x66, 0x6c, 0x61, 0x67
        /*0058*/ 	.byte	0x67, 0x65, 0x64, 0x2e, 0x68, 0x70, 0x70, 0x00
	.type		$str$23,@object
	.size		$str$23,(__unnamed_2 - $str$23)
$str$23:
        /*0060*/ 	.byte	0x2f, 0x74, 0x6d, 0x70, 0x2f, 0x63, 0x75, 0x74, 0x6c, 0x61, 0x73, 0x73, 0x5f, 0x73, 0x77, 0x65
        /*0070*/ 	.byte	0x65, 0x70, 0x5f, 0x73, 0x72, 0x63, 0x2f, 0x69, 0x6e, 0x63, 0x6c, 0x75, 0x64, 0x65, 0x2f, 0x63
        /*0080*/ 	.byte	0x75, 0x74, 0x6c, 0x61, 0x73, 0x73, 0x2f, 0x67, 0x65, 0x6d, 0x6d, 0x2f, 0x63, 0x6f, 0x6c, 0x6c
        /*0090*/ 	.byte	0x65, 0x63, 0x74, 0x69, 0x76, 0x65, 0x2f, 0x73, 0x6d, 0x39, 0x30, 0x5f, 0x6d, 0x6d, 0x61, 0x5f
        /*00a0*/ 	.byte	0x74, 0x6d, 0x61, 0x5f, 0x67, 0x6d, 0x6d, 0x61, 0x5f, 0x73, 0x73, 0x5f, 0x77, 0x61, 0x72, 0x70
        /*00b0*/ 	.byte	0x73, 0x70, 0x65, 0x63, 0x69, 0x61, 0x6c, 0x69, 0x7a, 0x65, 0x64, 0x2e, 0x68, 0x70, 0x70, 0x00
	.type		__unnamed_2,@object
	.size		__unnamed_2,(__unnamed_1 - __unnamed_2)
__unnamed_2:
        /*00c0*/ 	.byte	0x61, 0x75, 0x74, 0x6f, 0x20, 0x63, 0x75, 0x74, 0x65, 0x3a, 0x3a, 0x61, 0x73, 0x5f, 0x70, 0x6f
        /* <DEDUP_REMOVED lines=27> */
        /*0280*/ 	.byte	0x36, 0x3e, 0x3e, 0x3e, 0x3e, 0x3e, 0x5d, 0x00
	.type		__unnamed_1,@object
	.size		__unnamed_1,(.L_0 - __unnamed_1)
__unnamed_1:
        /* <DEDUP_REMOVED lines=181> */
        /*0dd8*/ 	.byte	0x6e, 0x74, 0x69, 0x74, 0x79, 0x5d, 0x00
.L_0:


//--------------------- .nv.shared._ZN7cutlass13device_kernelINS_4gemm6kernel13GemmUniversalIN4cute5tupleIJiiiiEEENS1_10collective13CollectiveMmaINS1_34MainloopSm90TmaGmmaWarpSpecializedILi4ENS5_IJNS4_1CILi2EEENSA_ILi1EEESC_EEENS1_35KernelTmaWarpSpecializedCooperativeEEENS5_IJNSA_ILi256EEENSA_ILi128EEENSA_ILi64EEEEEENS_6half_tENS5_IJlSC_lEEESK_SL_NS4_8TiledMMAINS4_8MMA_AtomIJNS4_4SM904GMMA26MMA_64x128x16_F32F16F16_SSILNSP_5MajorE0ELSR_0ELNSP_7ScaleInE1ELSS_1EEEEEENS4_6LayoutISD_NS5_IJSC_NSA_ILi0EEESW_EEEEENS5_IJNS4_10UnderscoreESZ_SZ_EEEEENS4_13SM90_TMA_LOADENS4_14ComposedLayoutINS4_7SwizzleILi3ELi4ELi3EEENS4_18smem_ptr_flag_bitsILi16EEENSV_INS5_IJNSA_ILi8EEESI_EEENS5_IJSI_SC_EEEEEEEvNS4_8identityENS4_23SM90_TMA_LOAD_MULTICASTES1C_vS1D_EENS_8epilogue10collective18CollectiveEpilogueINS1G_22Sm90TmaWarpSpecializedILi4ELi2ELi16ELb1ELb0EEEJSJ_NS5_IJSH_NSA_ILi32EEEEEESK_SL_SK_SL_NS1G_6fusion15FusionCallbacksIS1K_NS1N_23LinCombPerRowBiasEltActINS1G_6thread4ReLuESK_fSK_SK_fLi8ELNS_15FloatRoundStyleE2EEESJ_S1M_JEEES12_NS13_INS14_ILi2ELi4ELi3EEES17_NSV_INS5_IJS18_S1L_EEENS5_IJS1L_SC_EEEEEEENS4_17SM75_U32x4_LDSM_NENS4_14SM90_TMA_STOREES1Z_NS4_17SM90_U32x4_STSM_NENS4_9Copy_AtomIJS22_SK_EEEvEEEvvEEEEvNT_6ParamsE --------------------------
	.section	.nv.shared._ZN7cutlass13device_kernelINS_4gemm6kernel13GemmUniversalIN4cute5tupleIJiiiiEEENS1_10collective13CollectiveMmaINS1_34MainloopSm90TmaGmmaWarpSpecializedILi4ENS5_IJNS4_1CILi2EEENSA_ILi1EEESC_EEENS1_35KernelTmaWarpSpecializedCooperativeEEENS5_IJNSA_ILi256EEENSA_ILi128EEENSA_ILi64EEEEEENS_6half_tENS5_IJlSC_lEEESK_SL_NS4_8TiledMMAINS4_8MMA_AtomIJNS4_4SM904GMMA26MMA_64x128x16_F32F16F16_SSILNSP_5MajorE0ELSR_0ELNSP_7ScaleInE1ELSS_1EEEEEENS4_6LayoutISD_NS5_IJSC_NSA_ILi0EEESW_EEEEENS5_IJNS4_10UnderscoreESZ_SZ_EEEEENS4_13SM90_TMA_LOADENS4_14ComposedLayoutINS4_7SwizzleILi3ELi4ELi3EEENS4_18smem_ptr_flag_bitsILi16EEENSV_INS5_IJNSA_ILi8EEESI_EEENS5_IJSI_SC_EEEEEEEvNS4_8identityENS4_23SM90_TMA_LOAD_MULTICASTES1C_vS1D_EENS_8epilogue10collective18CollectiveEpilogueINS1G_22Sm90TmaWarpSpecializedILi4ELi2ELi16ELb1ELb0EEEJSJ_NS5_IJSH_NSA_ILi32EEEEEESK_SL_SK_SL_NS1G_6fusion15FusionCallbacksIS1K_NS1N_23LinCombPerRowBiasEltActINS1G_6thread4ReLuESK_fSK_SK_fLi8ELNS_15FloatRoundStyleE2EEESJ_S1M_JEEES12_NS13_INS14_ILi2ELi4ELi3EEES17_NSV_INS5_IJS18_S1L_EEENS5_IJS1L_SC_EEEEEEENS4_17SM75_U32x4_LDSM_NENS4_14SM90_TMA_STOREES1Z_NS4_17SM90_U32x4_STSM_NENS4_9Copy_AtomIJS22_SK_EEEvEEEvvEEEEvNT_6ParamsE,"aw",@nobits
	.sectionflags	@""
	.align	16
	.zero		1024


//--------------------- .nv.shared.reserved.0     --------------------------
	.section	.nv.shared.reserved.0,"aw",@nobits
	.weak		__nv_reservedSMEM_offset_0_alias
	.size		__nv_reservedSMEM_offset_0_alias, 0, 0
	.other		__nv_reservedSMEM_offset_0_alias,@"STO_CUDA_RESERVED_SHARED STV_DEFAULT"
__nv_reservedSMEM_offset_0_alias:
	.zero		0


//--------------------- .nv.global                --------------------------
	.section	.nv.global,"aw",@nobits
.nv.global:
	.type		_ZN39_INTERNAL_04d240c4_4_k_cu_5fc8965b_27954cute1_E,@object
	.size		_ZN39_INTERNAL_04d240c4_4_k_cu_5fc8965b_27954cute1_E,(_ZN39_INTERNAL_04d240c4_4_k_cu_5fc8965b_27954cuda3std3__45__cpo6cbeginE - _ZN39_INTERNAL_04d240c4_4_k_cu_5fc8965b_27954cute1_E)
_ZN39_INTERNAL_04d240c4_4_k_cu_5fc8965b_27954cute1_E:
	.zero		1
	.type		_ZN39_INTERNAL_04d240c4_4_k_cu_5fc8965b_27954cuda3std3__45__cpo6cbeginE,@object
	.size		_ZN39_INTERNAL_04d240c4_4_k_cu_5fc8965b_27954cuda3std3__45__cpo6cbeginE,(_ZN39_INTERNAL_04d240c4_4_k_cu_5fc8965b_27954cuda3std3__48in_placeE - _ZN39_INTERNAL_04d240c4_4_k_cu_5fc8965b_27954cuda3std3__45__cpo6cbeginE)
_ZN39_INTERNAL_04d240c4_4_k_cu_5fc8965b_27954cuda3std3__45__cpo6cbeginE:
	.zero		1
	.type		_ZN39_INTERNAL_04d240c4_4_k_cu_5fc8965b_27954cuda3std3__48in_placeE,@object
	.size		_ZN39_INTERNAL_04d240c4_4_k_cu_5fc8965b_27954cuda3std3__48in_placeE,(_ZN39_INTERNAL_04d240c4_4_k_cu_5fc8965b_27954cuda3std6ranges3__45__cpo9iter_moveE - _ZN39_INTERNAL_04d240c4_4_k_cu_5fc8965b_27954cuda3std3__48in_placeE)
_ZN39_INTERNAL_04d240c4_4_k_cu_5fc8965b_27954cuda3std3__48in_placeE:
	.zero		1
	.type		_ZN39_INTERNAL_04d240c4_4_k_cu_5fc8965b_27954cuda3std6ranges3__45__cpo9iter_moveE,@object
	.size		_ZN39_INTERNAL_04d240c4_4_k_cu_5fc8965b_27954cuda3std6ranges3__45__cpo9iter_moveE,(_ZN39_INTERNAL_04d240c4_4_k_cu_5fc8965b_27954cuda3std3__45__cpo5beginE - _ZN39_INTERNAL_04d240c4_4_k_cu_5fc8965b_27954cuda3std6ranges3__45__cpo9iter_moveE)
_ZN39_INTERNAL_04d240c4_4_k_cu_5fc8965b_27954cuda3std6ranges3__45__cpo9iter_moveE:
	.zero		1
	.type		_ZN39_INTERNAL_04d240c4_4_k_cu_5fc8965b_27954cuda3std3__45__cpo5beginE,@object
	.size		_ZN39_INTERNAL_04d240c4_4_k_cu_5fc8965b_27954cuda3std3__45__cpo5beginE,(_ZN39_INTERNAL_04d240c4_4_k_cu_5fc8965b_27954cuda3std3__441_GLOBAL__N__04d240c4_4_k_cu_5fc8965b_27956ignoreE - _ZN39_INTERNAL_04d240c4_4_k_cu_5fc8965b_27954cuda3std3__45__cpo5beginE)
_ZN39_INTERNAL_04d240c4_4_k_cu_5fc8965b_27954cuda3std3__45__cpo5beginE:
	.zero		1
	.type		_ZN39_INTERNAL_04d240c4_4_k_cu_5fc8965b_27954cuda3std3__441_GLOBAL__N__04d240c4_4_k_cu_5fc8965b_27956ignoreE,@object
	.size		_ZN39_INTERNAL_04d240c4_4_k_cu_5fc8965b_27954cuda3std3__441_GLOBAL__N__04d240c4_4_k_cu_5fc8965b_27956ignoreE,(_ZN39_INTERNAL_04d240c4_4_k_cu_5fc8965b_27954cute7productE - _ZN39_INTERNAL_04d240c4_4_k_cu_5fc8965b_27954cuda3std3__441_GLOBAL__N__04d240c4_4_k_cu_5fc8965b_27956ignoreE)
_ZN39_INTERNAL_04d240c4_4_k_cu_5fc8965b_27954cuda3std3__441_GLOBAL__N__04d240c4_4_k_cu_5fc8965b_27956ignoreE:
	.zero		1
	.type		_ZN39_INTERNAL_04d240c4_4_k_cu_5fc8965b_27954cute7productE,@object
	.size		_ZN39_INTERNAL_04d240c4_4_k_cu_5fc8965b_27954cute7productE,(_ZN39_INTERNAL_04d240c4_4_k_cu_5fc8965b_27954cuda3std3__45__cpo3endE - _ZN39_INTERNAL_04d240c4_4_k_cu_5fc8965b_27954cute7productE)
_ZN39_INTERNAL_04d240c4_4_k_cu_5fc8965b_27954cute7productE:
	.zero		1
	.type		_ZN39_INTERNAL_04d240c4_4_k_cu_5fc8965b_27954cuda3std3__45__cpo3endE,@object
	.size		_ZN39_INTERNAL_04d240c4_4_k_cu_5fc8965b_27954cuda3std3__45__cpo3endE,(_ZN39_INTERNAL_04d240c4_4_k_cu_5fc8965b_27954cuda3std3__419piecewise_constructE - _ZN39_INTERNAL_04d240c4_4_k_cu_5fc8965b_27954cuda3std3__45__cpo3endE)
_ZN39_INTERNAL_04d240c4_4_k_cu_5fc8965b_27954cuda3std3__45__cpo3endE:
	.zero		1
	.type		_ZN39_INTERNAL_04d240c4_4_k_cu_5fc8965b_27954cuda3std3__419piecewise_constructE,@object
	.size		_ZN39_INTERNAL_04d240c4_4_k_cu_5fc8965b_27954cuda3std3__419piecewise_constructE,(_ZN39_INTERNAL_04d240c4_4_k_cu_5fc8965b_27954cuda3std3__45__cpo4cendE - _ZN39_INTERNAL_04d240c4_4_k_cu_5fc8965b_27954cuda3std3__419piecewise_constructE)
_ZN39_INTERNAL_04d240c4_4_k_cu_5fc8965b_27954cuda3std3__419piecewise_constructE:
	.zero		1
	.type		_ZN39_INTERNAL_04d240c4_4_k_cu_5fc8965b_27954cuda3std3__45__cpo4cendE,@object
	.size		_ZN39_INTERNAL_04d240c4_4_k_cu_5fc8965b_27954cuda3std3__45__cpo4cendE,(_ZN39_INTERNAL_04d240c4_4_k_cu_5fc8965b_27954cuda3std6ranges3__45__cpo4swapE - _ZN39_INTERNAL_04d240c4_4_k_cu_5fc8965b_27954cuda3std3__45__cpo4cendE)
_ZN39_INTERNAL_04d240c4_4_k_cu_5fc8965b_27954cuda3std3__45__cpo4cendE:
	.zero		1
	.type		_ZN39_INTERNAL_04d240c4_4_k_cu_5fc8965b_27954cuda3std6ranges3__45__cpo4swapE,@object
	.size		_ZN39_INTERNAL_04d240c4_4_k_cu_5fc8965b_27954cuda3std6ranges3__45__cpo4swapE,(.L_9 - _ZN39_INTERNAL_04d240c4_4_k_cu_5fc8965b_27954cuda3std6ranges3__45__cpo4swapE)
_ZN39_INTERNAL_04d240c4_4_k_cu_5fc8965b_27954cuda3std6ranges3__45__cpo4swapE:
	.zero		1
.L_9:


//--------------------- .nv.constant0._ZN7cutlass13device_kernelINS_4gemm6kernel13GemmUniversalIN4cute5tupleIJiiiiEEENS1_10collective13CollectiveMmaINS1_34MainloopSm90TmaGmmaWarpSpecializedILi4ENS5_IJNS4_1CILi2EEENSA_ILi1EEESC_EEENS1_35KernelTmaWarpSpecializedCooperativeEEENS5_IJNSA_ILi256EEENSA_ILi128EEENSA_ILi64EEEEEENS_6half_tENS5_IJlSC_lEEESK_SL_NS4_8TiledMMAINS4_8MMA_AtomIJNS4_4SM904GMMA26MMA_64x128x16_F32F16F16_SSILNSP_5MajorE0ELSR_0ELNSP_7ScaleInE1ELSS_1EEEEEENS4_6LayoutISD_NS5_IJSC_NSA_ILi0EEESW_EEEEENS5_IJNS4_10UnderscoreESZ_SZ_EEEEENS4_13SM90_TMA_LOADENS4_14ComposedLayoutINS4_7SwizzleILi3ELi4ELi3EEENS4_18smem_ptr_flag_bitsILi16EEENSV_INS5_IJNSA_ILi8EEESI_EEENS5_IJSI_SC_EEEEEEEvNS4_8identityENS4_23SM90_TMA_LOAD_MULTICASTES1C_vS1D_EENS_8epilogue10collective18CollectiveEpilogueINS1G_22Sm90TmaWarpSpecializedILi4ELi2ELi16ELb1ELb0EEEJSJ_NS5_IJSH_NSA_ILi32EEEEEESK_SL_SK_SL_NS1G_6fusion15FusionCallbacksIS1K_NS1N_23LinCombPerRowBiasEltActINS1G_6thread4ReLuESK_fSK_SK_fLi8ELNS_15FloatRoundStyleE2EEESJ_S1M_JEEES12_NS13_INS14_ILi2ELi4ELi3EEES17_NSV_INS5_IJS18_S1L_EEENS5_IJS1L_SC_EEEEEEENS4_17SM75_U32x4_LDSM_NENS4_14SM90_TMA_STOREES1Z_NS4_17SM90_U32x4_STSM_NENS4_9Copy_AtomIJS22_SK_EEEvEEEvvEEEEvNT_6ParamsE --------------------------
	.section	.nv.constant0._ZN7cutlass13device_kernelINS_4gemm6kernel13GemmUniversalIN4cute5tupleIJiiiiEEENS1_10collective13CollectiveMmaINS1_34MainloopSm90TmaGmmaWarpSpecializedILi4ENS5_IJNS4_1CILi2EEENSA_ILi1EEESC_EEENS1_35KernelTmaWarpSpecializedCooperativeEEENS5_IJNSA_ILi256EEENSA_ILi128EEENSA_ILi64EEEEEENS_6half_tENS5_IJlSC_lEEESK_SL_NS4_8TiledMMAINS4_8MMA_AtomIJNS4_4SM904GMMA26MMA_64x128x16_F32F16F16_SSILNSP_5MajorE0ELSR_0ELNSP_7ScaleInE1ELSS_1EEEEEENS4_6LayoutISD_NS5_IJSC_NSA_ILi0EEESW_EEEEENS5_IJNS4_10UnderscoreESZ_SZ_EEEEENS4_13SM90_TMA_LOADENS4_14ComposedLayoutINS4_7SwizzleILi3ELi4ELi3EEENS4_18smem_ptr_flag_bitsILi16EEENSV_INS5_IJNSA_ILi8EEESI_EEENS5_IJSI_SC_EEEEEEEvNS4_8identityENS4_23SM90_TMA_LOAD_MULTICASTES1C_vS1D_EENS_8epilogue10collective18CollectiveEpilogueINS1G_22Sm90TmaWarpSpecializedILi4ELi2ELi16ELb1ELb0EEEJSJ_NS5_IJSH_NSA_ILi32EEEEEESK_SL_SK_SL_NS1G_6fusion15FusionCallbacksIS1K_NS1N_23LinCombPerRowBiasEltActINS1G_6thread4ReLuESK_fSK_SK_fLi8ELNS_15FloatRoundStyleE2EEESJ_S1M_JEEES12_NS13_INS14_ILi2ELi4ELi3EEES17_NSV_INS5_IJS18_S1L_EEENS5_IJS1L_SC_EEEEEEENS4_17SM75_U32x4_LDSM_NENS4_14SM90_TMA_STOREES1Z_NS4_17SM90_U32x4_STSM_NENS4_9Copy_AtomIJS22_SK_EEEvEEEvvEEEEvNT_6ParamsE,"a",@progbits
	.sectionflags	@""
	.align	4
.nv.constant0._ZN7cutlass13device_kernelINS_4gemm6kernel13GemmUniversalIN4cute5tupleIJiiiiEEENS1_10collective13CollectiveMmaINS1_34MainloopSm90TmaGmmaWarpSpecializedILi4ENS5_IJNS4_1CILi2EEENSA_ILi1EEESC_EEENS1_35KernelTmaWarpSpecializedCooperativeEEENS5_IJNSA_ILi256EEENSA_ILi128EEENSA_ILi64EEEEEENS_6half_tENS5_IJlSC_lEEESK_SL_NS4_8TiledMMAINS4_8MMA_AtomIJNS4_4SM904GMMA26MMA_64x128x16_F32F16F16_SSILNSP_5MajorE0ELSR_0ELNSP_7ScaleInE1ELSS_1EEEEEENS4_6LayoutISD_NS5_IJSC_NSA_ILi0EEESW_EEEEENS5_IJNS4_10UnderscoreESZ_SZ_EEEEENS4_13SM90_TMA_LOADENS4_14ComposedLayoutINS4_7SwizzleILi3ELi4ELi3EEENS4_18smem_ptr_flag_bitsILi16EEENSV_INS5_IJNSA_ILi8EEESI_EEENS5_IJSI_SC_EEEEEEEvNS4_8identityENS4_23SM90_TMA_LOAD_MULTICASTES1C_vS1D_EENS_8epilogue10collective18CollectiveEpilogueINS1G_22Sm90TmaWarpSpecializedILi4ELi2ELi16ELb1ELb0EEEJSJ_NS5_IJSH_NSA_ILi32EEEEEESK_SL_SK_SL_NS1G_6fusion15FusionCallbacksIS1K_NS1N_23LinCombPerRowBiasEltActINS1G_6thread4ReLuESK_fSK_SK_fLi8ELNS_15FloatRoundStyleE2EEESJ_S1M_JEEES12_NS13_INS14_ILi2ELi4ELi3EEES17_NSV_INS5_IJS18_S1L_EEENS5_IJS1L_SC_EEEEEEENS4_17SM75_U32x4_LDSM_NENS4_14SM90_TMA_STOREES1Z_NS4_17SM90_U32x4_STSM_NENS4_9Copy_AtomIJS22_SK_EEEvEEEvvEEEEvNT_6ParamsE:
	.zero		2432


//--------------------- SYMBOLS --------------------------

	.type		.nv.reservedSmem.offset0,@object
	.size		.nv.reservedSmem.offset0,0x4
	.type		__assertfail,@function
